	.target	sm_100a

	.elftype	@"ET_EXEC"


//--------------------- .note.nv.tkinfo           --------------------------
	.section	.note.nv.tkinfo,"",@"SHT_NOTE"
	.sectionflags	@"SHF_NOTE_NV_TKINFO"
	.tkinfo
        /*0018*/ 	.word	0x00000002
        /*0030*/ 	.string	""
        /*0030*/ 	.string	"ptxas"
        /*0030*/ 	.string	"Cuda compilation tools, release 13.0, V13.0.88"
        /*0030*/ 	.string	"Build cuda_13.0.r13.0/compiler.36424714_0"
        /*0030*/ 	.string	"-arch sm_100a -m 64 "



//--------------------- .note.nv.cuinfo           --------------------------
	.section	.note.nv.cuinfo,"",@"SHT_NOTE"
	.sectionflags	@"SHF_NOTE_NV_CUINFO"
        /*0018*/ 	.short	0x0002
        /*001a*/ 	.short	0x0064
        /*001c*/ 	.short	0x0082
	.zero		2


//--------------------- .nv.info                  --------------------------
	.section	.nv.info,"",@"SHT_CUDA_INFO"
	.align	4


	//----- nvinfo : EIATTR_REGCOUNT
	.align		4
        /*0000*/ 	.byte	0x04, 0x2f
        /*0002*/ 	.short	(.L_19 - .L_18)
	.align		4
.L_18:
        /*0004*/ 	.word	index@(_ZN7cutlass13device_kernelINS_4gemm6kernel13GemmUniversalIN4cute5tupleIJiiiiEEENS1_10collective13CollectiveMmaINS1_35MainloopSm100TmaUmmaWarpSpecializedILi17ELi2ELi4ENS5_IJNS4_1CILi1EEENSA_ILi2EEESB_EEEEENS5_IJNSA_ILi128EEENSA_ILi64EEESG_EEENS_12float_e4m3_tENS5_IJlSB_lEEESI_SJ_NS4_8TiledMMAINS4_8MMA_AtomIJNS4_10MMA_TraitsINS4_19SM100_MMA_F8F6F4_SSEJSI_SI_fSF_SG_NS4_17integral_constantINS4_4UMMA5MajorELSQ_0EEESR_NSO_INSP_7ScaleInELSS_0EEEST_EEEEEENS4_6LayoutINS5_IJSB_SB_SB_EEENS5_IJNSA_ILi0EEESY_SY_EEEEENS5_IJNS4_10UnderscoreES11_S11_EEEEENS4_23SM90_TMA_LOAD_MULTICASTENS4_14ComposedLayoutINS4_7SwizzleILi2ELi4ELi3EEENS4_18smem_ptr_flag_bitsILi8EEENSW_INS5_IJNSA_ILi8EEESG_EEENS5_IJSG_SB_EEEEEEEvNS4_8identityENS4_13SM90_TMA_LOADES1E_vS1F_EENS_8epilogue10collective18CollectiveEpilogueINS1I_23Sm100TmaWarpSpecializedILi1ELi1ELi64ELb0ELb0EEEJSH_NS5_IJNSW_ISF_SB_EENSW_ISG_SB_EEEEESI_SJ_SI_SJ_NS1I_6fusion15FusionCallbacksIS1M_NS1Q_17LinearCombinationISI_fSI_fLNS_15FloatRoundStyleE2EEESH_S1P_JEEENS4_5SM1004TMEM4LOAD26SM100_TMEM_LOAD_32dp32b64xES1G_S1E_NS4_39AutoVectorizingCopyWithAssumedAlignmentILi128EEENS4_14SM90_TMA_STOREES1E_S21_S21_EEEvvEEEEvNT_6ParamsE)
        /*0008*/ 	.word	0x00000099


	//----- nvinfo : EIATTR_FRAME_SIZE
	.align		4
.L_19:
        /*000c*/ 	.byte	0x04, 0x11
        /*000e*/ 	.short	(.L_21 - .L_20)
	.align		4
.L_20:
        /*0010*/ 	.word	index@($__internal_2_$__cuda_sm10x_tcgen05_guardrail_trap_unallocated_columns_being_dealloced)
        /*0014*/ 	.word	0x00000000


	//----- nvinfo : EIATTR_FRAME_SIZE
	.align		4
.L_21:
        /*0018*/ 	.byte	0x04, 0x11
        /*001a*/ 	.short	(.L_23 - .L_22)
	.align		4
.L_22:
        /*001c*/ 	.word	index@($__internal_1_$__cuda_sm10x_tcgen05_guardrail_trap_phase_invalid_during_alloc)
        /*0020*/ 	.word	0x00000000


	//----- nvinfo : EIATTR_FRAME_SIZE
	.align		4
.L_23:
        /*0024*/ 	.byte	0x04, 0x11
        /*0026*/ 	.short	(.L_25 - .L_24)
	.align		4
.L_24:
        /*0028*/ 	.word	index@($__internal_0_$__cuda_sm10x_tcgen05_guardrail_trap_col_being_dealloced_not_returned_by_alloc)
        /*002c*/ 	.word	0x00000000


	//----- nvinfo : EIATTR_FRAME_SIZE
	.align		4
.L_25:
        /*0030*/ 	.byte	0x04, 0x11
        /*0032*/ 	.short	(.L_27 - .L_26)
	.align		4
.L_26:
        /*0034*/ 	.word	index@(_ZN7cutlass13device_kernelINS_4gemm6kernel13GemmUniversalIN4cute5tupleIJiiiiEEENS1_10collective13CollectiveMmaINS1_35MainloopSm100TmaUmmaWarpSpecializedILi17ELi2ELi4ENS5_IJNS4_1CILi1EEENSA_ILi2EEESB_EEEEENS5_IJNSA_ILi128EEENSA_ILi64EEESG_EEENS_12float_e4m3_tENS5_IJlSB_lEEESI_SJ_NS4_8TiledMMAINS4_8MMA_AtomIJNS4_10MMA_TraitsINS4_19SM100_MMA_F8F6F4_SSEJSI_SI_fSF_SG_NS4_17integral_constantINS4_4UMMA5MajorELSQ_0EEESR_NSO_INSP_7ScaleInELSS_0EEEST_EEEEEENS4_6LayoutINS5_IJSB_SB_SB_EEENS5_IJNSA_ILi0EEESY_SY_EEEEENS5_IJNS4_10UnderscoreES11_S11_EEEEENS4_23SM90_TMA_LOAD_MULTICASTENS4_14ComposedLayoutINS4_7SwizzleILi2ELi4ELi3EEENS4_18smem_ptr_flag_bitsILi8EEENSW_INS5_IJNSA_ILi8EEESG_EEENS5_IJSG_SB_EEEEEEEvNS4_8identityENS4_13SM90_TMA_LOADES1E_vS1F_EENS_8epilogue10collective18CollectiveEpilogueINS1I_23Sm100TmaWarpSpecializedILi1ELi1ELi64ELb0ELb0EEEJSH_NS5_IJNSW_ISF_SB_EENSW_ISG_SB_EEEEESI_SJ_SI_SJ_NS1I_6fusion15FusionCallbacksIS1M_NS1Q_17LinearCombinationISI_fSI_fLNS_15FloatRoundStyleE2EEESH_S1P_JEEENS4_5SM1004TMEM4LOAD26SM100_TMEM_LOAD_32dp32b64xES1G_S1E_NS4_39AutoVectorizingCopyWithAssumedAlignmentILi128EEENS4_14SM90_TMA_STOREES1E_S21_S21_EEEvvEEEEvNT_6ParamsE)
        /*0038*/ 	.word	0x00000000


	//----- nvinfo : EIATTR_MIN_STACK_SIZE
	.align		4
.L_27:
        /*003c*/ 	.byte	0x04, 0x12
        /*003e*/ 	.short	(.L_29 - .L_28)
	.align		4
.L_28:
        /*0040*/ 	.word	index@(_ZN7cutlass13device_kernelINS_4gemm6kernel13GemmUniversalIN4cute5tupleIJiiiiEEENS1_10collective13CollectiveMmaINS1_35MainloopSm100TmaUmmaWarpSpecializedILi17ELi2ELi4ENS5_IJNS4_1CILi1EEENSA_ILi2EEESB_EEEEENS5_IJNSA_ILi128EEENSA_ILi64EEESG_EEENS_12float_e4m3_tENS5_IJlSB_lEEESI_SJ_NS4_8TiledMMAINS4_8MMA_AtomIJNS4_10MMA_TraitsINS4_19SM100_MMA_F8F6F4_SSEJSI_SI_fSF_SG_NS4_17integral_constantINS4_4UMMA5MajorELSQ_0EEESR_NSO_INSP_7ScaleInELSS_0EEEST_EEEEEENS4_6LayoutINS5_IJSB_SB_SB_EEENS5_IJNSA_ILi0EEESY_SY_EEEEENS5_IJNS4_10UnderscoreES11_S11_EEEEENS4_23SM90_TMA_LOAD_MULTICASTENS4_14ComposedLayoutINS4_7SwizzleILi2ELi4ELi3EEENS4_18smem_ptr_flag_bitsILi8EEENSW_INS5_IJNSA_ILi8EEESG_EEENS5_IJSG_SB_EEEEEEEvNS4_8identityENS4_13SM90_TMA_LOADES1E_vS1F_EENS_8epilogue10collective18CollectiveEpilogueINS1I_23Sm100TmaWarpSpecializedILi1ELi1ELi64ELb0ELb0EEEJSH_NS5_IJNSW_ISF_SB_EENSW_ISG_SB_EEEEESI_SJ_SI_SJ_NS1I_6fusion15FusionCallbacksIS1M_NS1Q_17LinearCombinationISI_fSI_fLNS_15FloatRoundStyleE2EEESH_S1P_JEEENS4_5SM1004TMEM4LOAD26SM100_TMEM_LOAD_32dp32b64xES1G_S1E_NS4_39AutoVectorizingCopyWithAssumedAlignmentILi128EEENS4_14SM90_TMA_STOREES1E_S21_S21_EEEvvEEEEvNT_6ParamsE)
        /*0044*/ 	.word	0x00000000
.L_29:


//--------------------- .nv.compat                --------------------------
	.section	.nv.compat,"",@"SHT_CUDA_COMPAT_INFO"
	.align	4
        /*0000*/ 	.byte	0x02, 0x09, 0x01, 0x00, 0x02, 0x02, 0x02, 0x00, 0x02, 0x05, 0x05, 0x00, 0x03, 0x07, 0x01, 0x01
        /*0010*/ 	.byte	0x02, 0x03, 0x01, 0x00, 0x02, 0x06, 0x01, 0x00, 0x04, 0x0b, 0x08, 0x00, 0x09, 0x00, 0x00, 0x00
        /*0020*/ 	.byte	0x00, 0x00, 0x00, 0x00


//--------------------- .nv.info._ZN7cutlass13device_kernelINS_4gemm6kernel13GemmUniversalIN4cute5tupleIJiiiiEEENS1_10collective13CollectiveMmaINS1_35MainloopSm100TmaUmmaWarpSpecializedILi17ELi2ELi4ENS5_IJNS4_1CILi1EEENSA_ILi2EEESB_EEEEENS5_IJNSA_ILi128EEENSA_ILi64EEESG_EEENS_12float_e4m3_tENS5_IJlSB_lEEESI_SJ_NS4_8TiledMMAINS4_8MMA_AtomIJNS4_10MMA_TraitsINS4_19SM100_MMA_F8F6F4_SSEJSI_SI_fSF_SG_NS4_17integral_constantINS4_4UMMA5MajorELSQ_0EEESR_NSO_INSP_7ScaleInELSS_0EEEST_EEEEEENS4_6LayoutINS5_IJSB_SB_SB_EEENS5_IJNSA_ILi0EEESY_SY_EEEEENS5_IJNS4_10UnderscoreES11_S11_EEEEENS4_23SM90_TMA_LOAD_MULTICASTENS4_14ComposedLayoutINS4_7SwizzleILi2ELi4ELi3EEENS4_18smem_ptr_flag_bitsILi8EEENSW_INS5_IJNSA_ILi8EEESG_EEENS5_IJSG_SB_EEEEEEEvNS4_8identityENS4_13SM90_TMA_LOADES1E_vS1F_EENS_8epilogue10collective18CollectiveEpilogueINS1I_23Sm100TmaWarpSpecializedILi1ELi1ELi64ELb0ELb0EEEJSH_NS5_IJNSW_ISF_SB_EENSW_ISG_SB_EEEEESI_SJ_SI_SJ_NS1I_6fusion15FusionCallbacksIS1M_NS1Q_17LinearCombinationISI_fSI_fLNS_15FloatRoundStyleE2EEESH_S1P_JEEENS4_5SM1004TMEM4LOAD26SM100_TMEM_LOAD_32dp32b64xES1G_S1E_NS4_39AutoVectorizingCopyWithAssumedAlignmentILi128EEENS4_14SM90_TMA_STOREES1E_S21_S21_EEEvvEEEEvNT_6ParamsE --------------------------
	.section	.nv.info._ZN7cutlass13device_kernelINS_4gemm6kernel13GemmUniversalIN4cute5tupleIJiiiiEEENS1_10collective13CollectiveMmaINS1_35MainloopSm100TmaUmmaWarpSpecializedILi17ELi2ELi4ENS5_IJNS4_1CILi1EEENSA_ILi2EEESB_EEEEENS5_IJNSA_ILi128EEENSA_ILi64EEESG_EEENS_12float_e4m3_tENS5_IJlSB_lEEESI_SJ_NS4_8TiledMMAINS4_8MMA_AtomIJNS4_10MMA_TraitsINS4_19SM100_MMA_F8F6F4_SSEJSI_SI_fSF_SG_NS4_17integral_constantINS4_4UMMA5MajorELSQ_0EEESR_NSO_INSP_7ScaleInELSS_0EEEST_EEEEEENS4_6LayoutINS5_IJSB_SB_SB_EEENS5_IJNSA_ILi0EEESY_SY_EEEEENS5_IJNS4_10UnderscoreES11_S11_EEEEENS4_23SM90_TMA_LOAD_MULTICASTENS4_14ComposedLayoutINS4_7SwizzleILi2ELi4ELi3EEENS4_18smem_ptr_flag_bitsILi8EEENSW_INS5_IJNSA_ILi8EEESG_EEENS5_IJSG_SB_EEEEEEEvNS4_8identityENS4_13SM90_TMA_LOADES1E_vS1F_EENS_8epilogue10collective18CollectiveEpilogueINS1I_23Sm100TmaWarpSpecializedILi1ELi1ELi64ELb0ELb0EEEJSH_NS5_IJNSW_ISF_SB_EENSW_ISG_SB_EEEEESI_SJ_SI_SJ_NS1I_6fusion15FusionCallbacksIS1M_NS1Q_17LinearCombinationISI_fSI_fLNS_15FloatRoundStyleE2EEESH_S1P_JEEENS4_5SM1004TMEM4LOAD26SM100_TMEM_LOAD_32dp32b64xES1G_S1E_NS4_39AutoVectorizingCopyWithAssumedAlignmentILi128EEENS4_14SM90_TMA_STOREES1E_S21_S21_EEEvvEEEEvNT_6ParamsE,"",@"SHT_CUDA_INFO"
	.sectionflags	@""
	.align	4


	//----- nvinfo : EIATTR_CUDA_API_VERSION
	.align		4
        /*0000*/ 	.byte	0x04, 0x37
        /*0002*/ 	.short	(.L_31 - .L_30)
.L_30:
        /*0004*/ 	.word	0x00000082


	//----- nvinfo : EIATTR_KPARAM_INFO
	.align		4
.L_31:
        /*0008*/ 	.byte	0x04, 0x17
        /*000a*/ 	.short	(.L_33 - .L_32)
.L_32:
        /*000c*/ 	.word	0x00000000
        /*0010*/ 	.short	0x0000
        /*0012*/ 	.short	0x0000
        /*0014*/ 	.byte	0x00, 0xf0, 0x01, 0x20


	//----- nvinfo : EIATTR_AT_ENTRY_FRAGMENTS
	.align		4
.L_33:
        /*0018*/ 	.byte	0x04, 0x4f
        /*001a*/ 	.short	(.L_35 - .L_34)


	//   ....[0]....
.L_34:
        /*001c*/ 	.word	0x00000006


	//----- nvinfo : EIATTR_RESERVED_SMEM_USED
	.align		4
.L_35:
        /*0020*/ 	.byte	0x01, 0x41
	.zero		2


	//----- nvinfo : EIATTR_SPARSE_MMA_MASK
	.align		4
        /*0024*/ 	.byte	0x03, 0x50
        /*0026*/ 	.short	0x0000


	//----- nvinfo : EIATTR_TCGEN05_1CTA_USED
	.align		4
        /*0028*/ 	.byte	0x01, 0x51
	.zero		2


	//----- nvinfo : EIATTR_MAXREG_COUNT
	.align		4
        /*002c*/ 	.byte	0x03, 0x1b
        /*002e*/ 	.short	0x00ff


	//----- nvinfo : EIATTR_NUM_BARRIERS
	.align		4
        /*0030*/ 	.byte	0x02, 0x4c
        /*0032*/ 	.byte	0x07
	.zero		1


	//----- nvinfo : EIATTR_EXTERNS
	.align		4
        /*0034*/ 	.byte	0x04, 0x0f
        /*0036*/ 	.short	(.L_37 - .L_36)


	//   ....[0]....
	.align		4
.L_36:
        /*0038*/ 	.word	index@(__assertfail)


	//----- nvinfo : EIATTR_MERCURY_ISA_VERSION
	.align		4
.L_37:
        /*003c*/ 	.byte	0x03, 0x5f
        /*003e*/ 	.short	0x0101


	//----- nvinfo : EIATTR_INT_WARP_WIDE_INSTR_OFFSETS
	.align		4
        /*0040*/ 	.byte	0x04, 0x31
        /*0042*/ 	.short	(.L_39 - .L_38)


	//   ....[0]....
.L_38:
        /*0044*/ 	.word	0x000043d0


	//   ....[1]....
        /*0048*/ 	.word	0x00004400


	//   ....[2]....
        /*004c*/ 	.word	0x00004420


	//   ....[3]....
        /*0050*/ 	.word	0x00004f50


	//   ....[4]....
        /*0054*/ 	.word	0x00005000


	//----- nvinfo : EIATTR_COOP_GROUP_MASK_REGIDS
	.align		4
.L_39:
        /*0058*/ 	.byte	0x04, 0x29
        /*005a*/ 	.short	(.L_41 - .L_40)


	//   ....[0]....
.L_40:
        /*005c*/ 	.word	0xffffffff


	//   ....[1]....
        /*0060*/ 	.word	0xffffffff


	//   ....[2]....
        /*0064*/ 	.word	0xffffffff


	//   ....[3]....
        /*0068*/ 	.word	0xffffffff


	//   ....[4]....
        /*006c*/ 	.word	0xffffffff


	//   ....[5]....
        /*0070*/ 	.word	0xffffffff


	//   ....[6]....
        /*0074*/ 	.word	0xffffffff


	//   ....[7]....
        /*0078*/ 	.word	0xffffffff


	//   ....[8]....
        /*007c*/ 	.word	0xffffffff


	//   ....[9]....
        /*0080*/ 	.word	0xffffffff


	//   ....[10]....
        /*0084*/ 	.word	0xffffffff


	//   ....[11]....
        /*0088*/ 	.word	0xffffffff


	//   ....[12]....
        /*008c*/ 	.word	0xffffffff


	//   ....[13]....
        /*0090*/ 	.word	0xffffffff


	//----- nvinfo : EIATTR_COOP_GROUP_INSTR_OFFSETS
	.align		4
.L_41:
        /*0094*/ 	.byte	0x04, 0x28
        /*0096*/ 	.short	(.L_43 - .L_42)


	//   ....[0]....
.L_42:
        /*0098*/ 	.word	0x00000080


	//   ....[1]....
        /*009c*/ 	.word	0x000004e0


	//   ....[2]....
        /*00a0*/ 	.word	0x00000860


	//   ....[3]....
        /*00a4*/ 	.word	0x000009a0


	//   ....[4]....
        /*00a8*/ 	.word	0x00000aa0


	//   ....[5]....
        /*00ac*/ 	.word	0x00000c10


	//   ....[6]....
        /*00b0*/ 	.word	0x00000db0


	//   ....[7]....
        /*00b4*/ 	.word	0x00000f60


	//   ....[8]....
        /*00b8*/ 	.word	0x00002110


	//   ....[9]....
        /*00bc*/ 	.word	0x00003700


	//   ....[10]....
        /*00c0*/ 	.word	0x00003910


	//   ....[11]....
        /*00c4*/ 	.word	0x00003940


	//   ....[12]....
        /*00c8*/ 	.word	0x000042b0


	//   ....[13]....
        /*00cc*/ 	.word	0x000044e0


	//----- nvinfo : EIATTR_VRC_CTA_INIT_COUNT
	.align		4
.L_43:
        /*00d0*/ 	.byte	0x02, 0x4a
        /*00d2*/ 	.byte	0x80
	.zero		1


	//----- nvinfo : EIATTR_SYSCALL_OFFSETS
	.align		4
        /*00d4*/ 	.byte	0x04, 0x46
        /*00d6*/ 	.short	(.L_45 - .L_44)


	//   ....[0]....
.L_44:
        /*00d8*/ 	.word	0x00005b40


	//   ....[1]....
        /*00dc*/ 	.word	0x00005c80


	//   ....[2]....
        /*00e0*/ 	.word	0x00006440


	//----- nvinfo : EIATTR_MBARRIER_INSTR_OFFSETS
	.align		4
.L_45:
        /*00e4*/ 	.byte	0x04, 0x39
        /*00e6*/ 	.short	(.L_47 - .L_46)


	//   ....[0]....
.L_46:
        /*00e8*/ 	.word	0x00000620
        /*00ec*/ 	.word	0x000000ff
        /*00f0*/ 	.word	0x00000000
        /*00f4*/ 	.short	0x0100
        /*00f6*/ 	.byte	0x04
	.zero		1


	//   ....[1]....
        /*00f8*/ 	.word	0x00000630
        /*00fc*/ 	.word	0x000000ff
        /*0100*/ 	.word	0x00000088
        /*0104*/ 	.short	0x0100
        /*0106*/ 	.byte	0x04
	.zero		1


	//   ....[2]....
        /*0108*/ 	.word	0x00000640
        /*010c*/ 	.word	0x000000ff
        /*0110*/ 	.word	0x00000008
        /*0114*/ 	.short	0x0100
        /*0116*/ 	.byte	0x04
	.zero		1


	//   ....[3]....
        /*0118*/ 	.word	0x00000650
        /*011c*/ 	.word	0x000000ff
        /*0120*/ 	.word	0x00000090
        /*0124*/ 	.short	0x0100
        /*0126*/ 	.byte	0x04
	.zero		1


	//   ....[4]....
        /*0128*/ 	.word	0x00000660
        /*012c*/ 	.word	0x000000ff
        /*0130*/ 	.word	0x00000010
        /*0134*/ 	.short	0x0100
        /*0136*/ 	.byte	0x04
	.zero		1


	//   ....[5]....
        /*0138*/ 	.word	0x00000670
        /*013c*/ 	.word	0x000000ff
        /*0140*/ 	.word	0x00000098
        /*0144*/ 	.short	0x0100
        /*0146*/ 	.byte	0x04
	.zero		1


	//   ....[6]....
        /*0148*/ 	.word	0x00000680
        /*014c*/ 	.word	0x000000ff
        /*0150*/ 	.word	0x00000018
        /*0154*/ 	.short	0x0100
        /*0156*/ 	.byte	0x04
	.zero		1


	//   ....[7]....
        /*0158*/ 	.word	0x00000690
        /*015c*/ 	.word	0x000000ff
        /*0160*/ 	.word	0x000000a0
        /*0164*/ 	.short	0x0100
        /*0166*/ 	.byte	0x04
	.zero		1


	//   ....[8]....
        /*0168*/ 	.word	0x000006a0
        /*016c*/ 	.word	0x000000ff
        /*0170*/ 	.word	0x00000020
        /*0174*/ 	.short	0x0100
        /*0176*/ 	.byte	0x04
	.zero		1


	//   ....[9]....
        /*0178*/ 	.word	0x000006b0
        /*017c*/ 	.word	0x000000ff
        /*0180*/ 	.word	0x000000a8
        /*0184*/ 	.short	0x0100
        /*0186*/ 	.byte	0x04
	.zero		1


	//   ....[10]....
        /*0188*/ 	.word	0x000006c0
        /*018c*/ 	.word	0x000000ff
        /*0190*/ 	.word	0x00000028
        /*0194*/ 	.short	0x0100
        /*0196*/ 	.byte	0x04
	.zero		1


	//   ....[11]....
        /*0198*/ 	.word	0x000006d0
        /*019c*/ 	.word	0x000000ff
        /*01a0*/ 	.word	0x000000b0
        /*01a4*/ 	.short	0x0100
        /*01a6*/ 	.byte	0x04
	.zero		1


	//   ....[12]....
        /*01a8*/ 	.word	0x000006e0
        /*01ac*/ 	.word	0x000000ff
        /*01b0*/ 	.word	0x00000030
        /*01b4*/ 	.short	0x0100
        /*01b6*/ 	.byte	0x04
	.zero		1


	//   ....[13]....
        /*01b8*/ 	.word	0x000006f0
        /*01bc*/ 	.word	0x000000ff
        /*01c0*/ 	.word	0x000000b8
        /*01c4*/ 	.short	0x0100
        /*01c6*/ 	.byte	0x04
	.zero		1


	//   ....[14]....
        /*01c8*/ 	.word	0x00000700
        /*01cc*/ 	.word	0x000000ff
        /*01d0*/ 	.word	0x00000038
        /*01d4*/ 	.short	0x0100
        /*01d6*/ 	.byte	0x04
	.zero		1


	//   ....[15]....
        /*01d8*/ 	.word	0x00000710
        /*01dc*/ 	.word	0x000000ff
        /*01e0*/ 	.word	0x000000c0
        /*01e4*/ 	.short	0x0100
        /*01e6*/ 	.byte	0x04
	.zero		1


	//   ....[16]....
        /*01e8*/ 	.word	0x00000720
        /*01ec*/ 	.word	0x000000ff
        /*01f0*/ 	.word	0x00000040
        /*01f4*/ 	.short	0x0100
        /*01f6*/ 	.byte	0x04
	.zero		1


	//   ....[17]....
        /*01f8*/ 	.word	0x00000730
        /*01fc*/ 	.word	0x000000ff
        /*0200*/ 	.word	0x000000c8
        /*0204*/ 	.short	0x0100
        /*0206*/ 	.byte	0x04
	.zero		1


	//   ....[18]....
        /*0208*/ 	.word	0x00000740
        /*020c*/ 	.word	0x000000ff
        /*0210*/ 	.word	0x00000048
        /*0214*/ 	.short	0x0100
        /*0216*/ 	.byte	0x04
	.zero		1


	//   ....[19]....
        /*0218*/ 	.word	0x00000750
        /*021c*/ 	.word	0x000000ff
        /*0220*/ 	.word	0x000000d0
        /*0224*/ 	.short	0x0100
        /*0226*/ 	.byte	0x04
	.zero		1


	//   ....[20]....
        /*0228*/ 	.word	0x00000760
        /*022c*/ 	.word	0x000000ff
        /*0230*/ 	.word	0x00000050
        /*0234*/ 	.short	0x0100
        /*0236*/ 	.byte	0x04
	.zero		1


	//   ....[21]....
        /*0238*/ 	.word	0x00000770
        /*023c*/ 	.word	0x000000ff
        /*0240*/ 	.word	0x000000d8
        /*0244*/ 	.short	0x0100
        /*0246*/ 	.byte	0x04
	.zero		1


	//   ....[22]....
        /*0248*/ 	.word	0x00000780
        /*024c*/ 	.word	0x000000ff
        /*0250*/ 	.word	0x00000058
        /*0254*/ 	.short	0x0100
        /*0256*/ 	.byte	0x04
	.zero		1


	//   ....[23]....
        /*0258*/ 	.word	0x00000790
        /*025c*/ 	.word	0x000000ff
        /*0260*/ 	.word	0x000000e0
        /*0264*/ 	.short	0x0100
        /*0266*/ 	.byte	0x04
	.zero		1


	//   ....[24]....
        /*0268*/ 	.word	0x000007a0
        /*026c*/ 	.word	0x000000ff
        /*0270*/ 	.word	0x00000060
        /*0274*/ 	.short	0x0100
        /*0276*/ 	.byte	0x04
	.zero		1


	//   ....[25]....
        /*0278*/ 	.word	0x000007b0
        /*027c*/ 	.word	0x000000ff
        /*0280*/ 	.word	0x000000e8
        /*0284*/ 	.short	0x0100
        /*0286*/ 	.byte	0x04
	.zero		1


	//   ....[26]....
        /*0288*/ 	.word	0x000007c0
        /*028c*/ 	.word	0x000000ff
        /*0290*/ 	.word	0x00000068
        /*0294*/ 	.short	0x0100
        /*0296*/ 	.byte	0x04
	.zero		1


	//   ....[27]....
        /*0298*/ 	.word	0x000007d0
        /*029c*/ 	.word	0x000000ff
        /*02a0*/ 	.word	0x000000f0
        /*02a4*/ 	.short	0x0100
        /*02a6*/ 	.byte	0x04
	.zero		1


	//   ....[28]....
        /*02a8*/ 	.word	0x000007e0
        /*02ac*/ 	.word	0x000000ff
        /*02b0*/ 	.word	0x00000070
        /*02b4*/ 	.short	0x0100
        /*02b6*/ 	.byte	0x04
	.zero		1


	//   ....[29]....
        /*02b8*/ 	.word	0x000007f0
        /*02bc*/ 	.word	0x000000ff
        /*02c0*/ 	.word	0x000000f8
        /*02c4*/ 	.short	0x0100
        /*02c6*/ 	.byte	0x04
	.zero		1


	//   ....[30]....
        /*02c8*/ 	.word	0x00000800
        /*02cc*/ 	.word	0x000000ff
        /*02d0*/ 	.word	0x00000078
        /*02d4*/ 	.short	0x0100
        /*02d6*/ 	.byte	0x04
	.zero		1


	//   ....[31]....
        /*02d8*/ 	.word	0x00000810
        /*02dc*/ 	.word	0x000000ff
        /*02e0*/ 	.word	0x00000100
        /*02e4*/ 	.short	0x0100
        /*02e6*/ 	.byte	0x04
	.zero		1


	//   ....[32]....
        /*02e8*/ 	.word	0x00000820
        /*02ec*/ 	.word	0x000000ff
        /*02f0*/ 	.word	0x00000080
        /*02f4*/ 	.short	0x0100
        /*02f6*/ 	.byte	0x04
	.zero		1


	//   ....[33]....
        /*02f8*/ 	.word	0x00000830
        /*02fc*/ 	.word	0x000000ff
        /*0300*/ 	.word	0x00000108
        /*0304*/ 	.short	0x0100
        /*0306*/ 	.byte	0x04
	.zero		1


	//   ....[34]....
        /*0308*/ 	.word	0x00000970
        /*030c*/ 	.word	0x000000ff
        /*0310*/ 	.word	0x00000110
        /*0314*/ 	.short	0x0100
        /*0316*/ 	.byte	0x04
	.zero		1


	//   ....[35]....
        /*0318*/ 	.word	0x00000980
        /*031c*/ 	.word	0x000000ff
        /*0320*/ 	.word	0x00000118
        /*0324*/ 	.short	0x0100
        /*0326*/ 	.byte	0x04
	.zero		1


	//   ....[36]....
        /*0328*/ 	.word	0x00000a70
        /*032c*/ 	.word	0x000000ff
        /*0330*/ 	.word	0x00000120
        /*0334*/ 	.short	0x0100
        /*0336*/ 	.byte	0x06
	.zero		1


	//   ....[37]....
        /*0338*/ 	.word	0x00000a80
        /*033c*/ 	.word	0x000000ff
        /*0340*/ 	.word	0x00000128
        /*0344*/ 	.short	0x0100
        /*0346*/ 	.byte	0x06
	.zero		1


	//   ....[38]....
        /*0348*/ 	.word	0x00000bc0
        /*034c*/ 	.word	0x000000ff
        /*0350*/ 	.word	0x00000130
        /*0354*/ 	.short	0x0100
        /*0356*/ 	.byte	0x06
	.zero		1


	//   ....[39]....
        /*0358*/ 	.word	0x00000bd0
        /*035c*/ 	.word	0x000000ff
        /*0360*/ 	.word	0x00000140
        /*0364*/ 	.short	0x0100
        /*0366*/ 	.byte	0x06
	.zero		1


	//   ....[40]....
        /*0368*/ 	.word	0x00000be0
        /*036c*/ 	.word	0x000000ff
        /*0370*/ 	.word	0x00000138
        /*0374*/ 	.short	0x0100
        /*0376*/ 	.byte	0x06
	.zero		1


	//   ....[41]....
        /*0378*/ 	.word	0x00000bf0
        /*037c*/ 	.word	0x000000ff
        /*0380*/ 	.word	0x00000148
        /*0384*/ 	.short	0x0100
        /*0386*/ 	.byte	0x06
	.zero		1


	//   ....[42]....
        /*0388*/ 	.word	0x00000d20
        /*038c*/ 	.word	0x000000ff
        /*0390*/ 	.word	0x00000150
        /*0394*/ 	.short	0x0100
        /*0396*/ 	.byte	0x04
	.zero		1


	//   ....[43]....
        /*0398*/ 	.word	0x00000d30
        /*039c*/ 	.word	0x000000ff
        /*03a0*/ 	.word	0x00000170
        /*03a4*/ 	.short	0x0100
        /*03a6*/ 	.byte	0x04
	.zero		1


	//   ....[44]....
        /*03a8*/ 	.word	0x00000d40
        /*03ac*/ 	.word	0x000000ff
        /*03b0*/ 	.word	0x00000158
        /*03b4*/ 	.short	0x0100
        /*03b6*/ 	.byte	0x04
	.zero		1


	//   ....[45]....
        /*03b8*/ 	.word	0x00000d50
        /*03bc*/ 	.word	0x000000ff
        /*03c0*/ 	.word	0x00000178
        /*03c4*/ 	.short	0x0100
        /*03c6*/ 	.byte	0x04
	.zero		1


	//   ....[46]....
        /*03c8*/ 	.word	0x00000d60
        /*03cc*/ 	.word	0x000000ff
        /*03d0*/ 	.word	0x00000160
        /*03d4*/ 	.short	0x0100
        /*03d6*/ 	.byte	0x04
	.zero		1


	//   ....[47]....
        /*03d8*/ 	.word	0x00000d70
        /*03dc*/ 	.word	0x000000ff
        /*03e0*/ 	.word	0x00000180
        /*03e4*/ 	.short	0x0100
        /*03e6*/ 	.byte	0x04
	.zero		1


	//   ....[48]....
        /*03e8*/ 	.word	0x00000d80
        /*03ec*/ 	.word	0x000000ff
        /*03f0*/ 	.word	0x00000168
        /*03f4*/ 	.short	0x0100
        /*03f6*/ 	.byte	0x04
	.zero		1


	//   ....[49]....
        /*03f8*/ 	.word	0x00000d90
        /*03fc*/ 	.word	0x000000ff
        /*0400*/ 	.word	0x00000188
        /*0404*/ 	.short	0x0100
        /*0406*/ 	.byte	0x04
	.zero		1


	//   ....[50]....
        /*0408*/ 	.word	0x00000e80
        /*040c*/ 	.word	0x000000ff
        /*0410*/ 	.word	0x00000190
        /*0414*/ 	.short	0x0100
        /*0416*/ 	.byte	0x04
	.zero		1


	//   ....[51]....
        /*0418*/ 	.word	0x00000e90
        /*041c*/ 	.word	0x000000ff
        /*0420*/ 	.word	0x000001a0
        /*0424*/ 	.short	0x0100
        /*0426*/ 	.byte	0x04
	.zero		1


	//   ....[52]....
        /*0428*/ 	.word	0x00000ea0
        /*042c*/ 	.word	0x000000ff
        /*0430*/ 	.word	0x00000198
        /*0434*/ 	.short	0x0100
        /*0436*/ 	.byte	0x04
	.zero		1


	//   ....[53]....
        /*0438*/ 	.word	0x00000eb0
        /*043c*/ 	.word	0x000000ff
        /*0440*/ 	.word	0x000001a8
        /*0444*/ 	.short	0x0100
        /*0446*/ 	.byte	0x04
	.zero		1


	//   ....[54]....
        /*0448*/ 	.word	0x000019c0
        /*044c*/ 	.word	0x00000000
        /*0450*/ 	.word	0x000001a0
        /*0454*/ 	.short	0x010a
        /*0456*/ 	.byte	0xff
	.zero		1


	//   ....[55]....
        /*0458*/ 	.word	0x000019f0
        /*045c*/ 	.word	0x00000000
        /*0460*/ 	.word	0x00000190
        /*0464*/ 	.short	0x0101
        /*0466*/ 	.byte	0xff
	.zero		1


	//   ....[56]....
        /*0468*/ 	.word	0x00001aa0
        /*046c*/ 	.word	0x000000ff
        /*0470*/ 	.word	0x00000088
        /*0474*/ 	.short	0x010a
        /*0476*/ 	.byte	0x04
	.zero		1


	//   ....[57]....
        /*0478*/ 	.word	0x00001b20
        /*047c*/ 	.word	0x000000ff
        /*0480*/ 	.word	0x00000088
        /*0484*/ 	.short	0x010a
        /*0486*/ 	.byte	0x21
	.zero		1


	//   ....[58]....
        /*0488*/ 	.word	0x00001cb0
        /*048c*/ 	.word	0x000000ff
        /*0490*/ 	.word	0x00000088
        /*0494*/ 	.short	0x010a
        /*0496*/ 	.byte	0x08
	.zero		1


	//   ....[59]....
        /*0498*/ 	.word	0x00001dd0
        /*049c*/ 	.word	0x000000ff
        /*04a0*/ 	.word	0x00000128
        /*04a4*/ 	.short	0x0101
        /*04a6*/ 	.byte	0x07
	.zero		1


	//   ....[60]....
        /*04a8*/ 	.word	0x00001df0
        /*04ac*/ 	.word	0x000000ff
        /*04b0*/ 	.word	0x00000088
        /*04b4*/ 	.short	0x010a
        /*04b6*/ 	.byte	0x04
	.zero		1


	//   ....[61]....
        /*04b8*/ 	.word	0x00001e70
        /*04bc*/ 	.word	0x000000ff
        /*04c0*/ 	.word	0x00000088
        /*04c4*/ 	.short	0x010a
        /*04c6*/ 	.byte	0x11
	.zero		1


	//   ....[62]....
        /*04c8*/ 	.word	0x00002000
        /*04cc*/ 	.word	0x000000ff
        /*04d0*/ 	.word	0x00000088
        /*04d4*/ 	.short	0x010a
        /*04d6*/ 	.byte	0x06
	.zero		1


	//   ....[63]....
        /*04d8*/ 	.word	0x00002140
        /*04dc*/ 	.word	0x00000003
        /*04e0*/ 	.word	0x00000130
        /*04e4*/ 	.short	0x010a
        /*04e6*/ 	.byte	0xff
	.zero		1


	//   ....[64]....
        /*04e8*/ 	.word	0x00002290
        /*04ec*/ 	.word	0x00000000
        /*04f0*/ 	.word	0x00000000
        /*04f4*/ 	.short	0x0101
        /*04f6*/ 	.byte	0xff
	.zero		1


	//   ....[65]....
        /*04f8*/ 	.word	0x00002830
        /*04fc*/ 	.word	0x000000ff
        /*0500*/ 	.word	0x00000000
        /*0504*/ 	.short	0x010a
        /*0506*/ 	.byte	0x04
	.zero		1


	//   ....[66]....
        /*0508*/ 	.word	0x000028c0
        /*050c*/ 	.word	0x000000ff
        /*0510*/ 	.word	0x00000000
        /*0514*/ 	.short	0x010a
        /*0516*/ 	.byte	0x05
	.zero		1


	//   ....[67]....
        /*0518*/ 	.word	0x00002950
        /*051c*/ 	.word	0x000000ff
        /*0520*/ 	.word	0x00000000
        /*0524*/ 	.short	0x010a
        /*0526*/ 	.byte	0x05
	.zero		1


	//   ....[68]....
        /*0528*/ 	.word	0x000029e0
        /*052c*/ 	.word	0x000000ff
        /*0530*/ 	.word	0x00000000
        /*0534*/ 	.short	0x010a
        /*0536*/ 	.byte	0x05
	.zero		1


	//   ....[69]....
        /*0538*/ 	.word	0x00002a70
        /*053c*/ 	.word	0x000000ff
        /*0540*/ 	.word	0x00000000
        /*0544*/ 	.short	0x010a
        /*0546*/ 	.byte	0x05
	.zero		1


	//   ....[70]....
        /*0548*/ 	.word	0x00002b00
        /*054c*/ 	.word	0x000000ff
        /*0550*/ 	.word	0x00000000
        /*0554*/ 	.short	0x010a
        /*0556*/ 	.byte	0x05
	.zero		1


	//   ....[71]....
        /*0558*/ 	.word	0x00002b90
        /*055c*/ 	.word	0x000000ff
        /*0560*/ 	.word	0x00000000
        /*0564*/ 	.short	0x010a
        /*0566*/ 	.byte	0x05
	.zero		1


	//   ....[72]....
        /*0568*/ 	.word	0x00002c20
        /*056c*/ 	.word	0x000000ff
        /*0570*/ 	.word	0x00000000
        /*0574*/ 	.short	0x010a
        /*0576*/ 	.byte	0x05
	.zero		1


	//   ....[73]....
        /*0578*/ 	.word	0x00002cb0
        /*057c*/ 	.word	0x000000ff
        /*0580*/ 	.word	0x00000000
        /*0584*/ 	.short	0x010a
        /*0586*/ 	.byte	0x05
	.zero		1


	//   ....[74]....
        /*0588*/ 	.word	0x00002d40
        /*058c*/ 	.word	0x000000ff
        /*0590*/ 	.word	0x00000000
        /*0594*/ 	.short	0x010a
        /*0596*/ 	.byte	0x05
	.zero		1


	//   ....[75]....
        /*0598*/ 	.word	0x00002dd0
        /*059c*/ 	.word	0x000000ff
        /*05a0*/ 	.word	0x00000000
        /*05a4*/ 	.short	0x010a
        /*05a6*/ 	.byte	0x05
	.zero		1


	//   ....[76]....
        /*05a8*/ 	.word	0x00002e60
        /*05ac*/ 	.word	0x000000ff
        /*05b0*/ 	.word	0x00000000
        /*05b4*/ 	.short	0x010a
        /*05b6*/ 	.byte	0x05
	.zero		1


	//   ....[77]....
        /*05b8*/ 	.word	0x00002ef0
        /*05bc*/ 	.word	0x000000ff
        /*05c0*/ 	.word	0x00000000
        /*05c4*/ 	.short	0x010a
        /*05c6*/ 	.byte	0x05
	.zero		1


	//   ....[78]....
        /*05c8*/ 	.word	0x00002f80
        /*05cc*/ 	.word	0x000000ff
        /*05d0*/ 	.word	0x00000000
        /*05d4*/ 	.short	0x010a
        /*05d6*/ 	.byte	0x05
	.zero		1


	//   ....[79]....
        /*05d8*/ 	.word	0x00003010
        /*05dc*/ 	.word	0x000000ff
        /*05e0*/ 	.word	0x00000000
        /*05e4*/ 	.short	0x010a
        /*05e6*/ 	.byte	0x05
	.zero		1


	//   ....[80]....
        /*05e8*/ 	.word	0x000030a0
        /*05ec*/ 	.word	0x000000ff
        /*05f0*/ 	.word	0x00000000
        /*05f4*/ 	.short	0x010a
        /*05f6*/ 	.byte	0x05
	.zero		1


	//   ....[81]....
        /*05f8*/ 	.word	0x00003140
        /*05fc*/ 	.word	0x00000000
        /*0600*/ 	.word	0x00000000
        /*0604*/ 	.short	0x010a
        /*0606*/ 	.byte	0xff
	.zero		1


	//   ....[82]....
        /*0608*/ 	.word	0x00003260
        /*060c*/ 	.word	0x00000002
        /*0610*/ 	.word	0x00000190
        /*0614*/ 	.short	0x010a
        /*0616*/ 	.byte	0xff
	.zero		1


	//   ....[83]....
        /*0618*/ 	.word	0x000032d0
        /*061c*/ 	.word	0x00000002
        /*0620*/ 	.word	0x00000000
        /*0624*/ 	.short	0x0101
        /*0626*/ 	.byte	0xff
	.zero		1


	//   ....[84]....
        /*0628*/ 	.word	0x000032f0
        /*062c*/ 	.word	0x000000ff
        /*0630*/ 	.word	0x00000140
        /*0634*/ 	.short	0x010a
        /*0636*/ 	.byte	0x04
	.zero		1


	//   ....[85]....
        /*0638*/ 	.word	0x00003410
        /*063c*/ 	.word	0x00000002
        /*0640*/ 	.word	0x00000130
        /*0644*/ 	.short	0x010a
        /*0646*/ 	.byte	0xff
	.zero		1


	//   ....[86]....
        /*0648*/ 	.word	0x00003510
        /*064c*/ 	.word	0x00000002
        /*0650*/ 	.word	0x00000000
        /*0654*/ 	.short	0x0101
        /*0656*/ 	.byte	0xff
	.zero		1


	//   ....[87]....
        /*0658*/ 	.word	0x000035a0
        /*065c*/ 	.word	0x000000ff
        /*0660*/ 	.word	0x00000140
        /*0664*/ 	.short	0x0106
        /*0666*/ 	.byte	0x04
	.zero		1


	//   ....[88]....
        /*0668*/ 	.word	0x000035c0
        /*066c*/ 	.word	0x000000ff
        /*0670*/ 	.word	0x00000140
        /*0674*/ 	.short	0x010a
        /*0676*/ 	.byte	0x04
	.zero		1


	//   ....[89]....
        /*0678*/ 	.word	0x00003650
        /*067c*/ 	.word	0x000000ff
        /*0680*/ 	.word	0x00000140
        /*0684*/ 	.short	0x0106
        /*0686*/ 	.byte	0x07
	.zero		1


	//   ....[90]....
        /*0688*/ 	.word	0x00003690
        /*068c*/ 	.word	0x00000000
        /*0690*/ 	.word	0x00000140
        /*0694*/ 	.short	0x010a
        /*0696*/ 	.byte	0xff
	.zero		1


	//   ....[91]....
        /*0698*/ 	.word	0x00003ba0
        /*069c*/ 	.word	0x00000000
        /*06a0*/ 	.word	0x00000130
        /*06a4*/ 	.short	0x010a
        /*06a6*/ 	.byte	0xff
	.zero		1


	//   ....[92]....
        /*06a8*/ 	.word	0x00003cb0
        /*06ac*/ 	.word	0x00000003
        /*06b0*/ 	.word	0x00000000
        /*06b4*/ 	.short	0x0101
        /*06b6*/ 	.byte	0xff
	.zero		1


	//   ....[93]....
        /*06b8*/ 	.word	0x00003cc0
        /*06bc*/ 	.word	0x000000ff
        /*06c0*/ 	.word	0x00000000
        /*06c4*/ 	.short	0x010a
        /*06c6*/ 	.byte	0x04
	.zero		1


	//   ....[94]....
        /*06c8*/ 	.word	0x00003ce0
        /*06cc*/ 	.word	0x000000ff
        /*06d0*/ 	.word	0x00000170
        /*06d4*/ 	.short	0x010a
        /*06d6*/ 	.byte	0x16
	.zero		1


	//   ....[95]....
        /*06d8*/ 	.word	0x00003db0
        /*06dc*/ 	.word	0x000000ff
        /*06e0*/ 	.word	0x00000000
        /*06e4*/ 	.short	0x010a
        /*06e6*/ 	.byte	0x05
	.zero		1


	//   ....[96]....
        /*06e8*/ 	.word	0x00003ef0
        /*06ec*/ 	.word	0x000000ff
        /*06f0*/ 	.word	0x00000000
        /*06f4*/ 	.short	0x010a
        /*06f6*/ 	.byte	0x04
	.zero		1


	//   ....[97]....
        /*06f8*/ 	.word	0x000040e0
        /*06fc*/ 	.word	0x000000ff
        /*0700*/ 	.word	0x00000000
        /*0704*/ 	.short	0x010a
        /*0706*/ 	.byte	0x04
	.zero		1


	//   ....[98]....
        /*0708*/ 	.word	0x00004170
        /*070c*/ 	.word	0x000000ff
        /*0710*/ 	.word	0x00000000
        /*0714*/ 	.short	0x010a
        /*0716*/ 	.byte	0x05
	.zero		1


	//   ....[99]....
        /*0718*/ 	.word	0x00004200
        /*071c*/ 	.word	0x000000ff
        /*0720*/ 	.word	0x00000000
        /*0724*/ 	.short	0x010a
        /*0726*/ 	.byte	0x05
	.zero		1


	//   ....[100]....
        /*0728*/ 	.word	0x00004290
        /*072c*/ 	.word	0x000000ff
        /*0730*/ 	.word	0x00000000
        /*0734*/ 	.short	0x010a
        /*0736*/ 	.byte	0x04
	.zero		1


	//   ....[101]....
        /*0738*/ 	.word	0x00004730
        /*073c*/ 	.word	0x00000007
        /*0740*/ 	.word	0x00000130
        /*0744*/ 	.short	0x010a
        /*0746*/ 	.byte	0xff
	.zero		1


	//   ....[102]....
        /*0748*/ 	.word	0x000048a0
        /*074c*/ 	.word	0x00000000
        /*0750*/ 	.word	0x00000000
        /*0754*/ 	.short	0x0101
        /*0756*/ 	.byte	0xff
	.zero		1


	//   ....[103]....
        /*0758*/ 	.word	0x00004d10
        /*075c*/ 	.word	0x000000ff
        /*0760*/ 	.word	0x00000128
        /*0764*/ 	.short	0x010a
        /*0766*/ 	.byte	0x11
	.zero		1


	//   ....[104]....
        /*0768*/ 	.word	0x00004e90
        /*076c*/ 	.word	0x000000ff
        /*0770*/ 	.word	0x00000118
        /*0774*/ 	.short	0x010a
        /*0776*/ 	.byte	0x11
	.zero		1


	//   ....[105]....
        /*0778*/ 	.word	0x000050a0
        /*077c*/ 	.word	0x000000ff
        /*0780*/ 	.word	0x00000110
        /*0784*/ 	.short	0x010b
        /*0786*/ 	.byte	0x11
	.zero		1


	//   ....[106]....
        /*0788*/ 	.word	0x000050b0
        /*078c*/ 	.word	0x000000ff
        /*0790*/ 	.word	0x00000000
        /*0794*/ 	.short	0x0101
        /*0796*/ 	.byte	0x1b
	.zero		1


	//   ....[107]....
        /*0798*/ 	.word	0x000050f0
        /*079c*/ 	.word	0x00000000
        /*07a0*/ 	.word	0x00000118
        /*07a4*/ 	.short	0x010a
        /*07a6*/ 	.byte	0xff
	.zero		1


	//   ....[108]....
        /*07a8*/ 	.word	0x00005400
        /*07ac*/ 	.word	0x00000003
        /*07b0*/ 	.word	0x00000130
        /*07b4*/ 	.short	0x010a
        /*07b6*/ 	.byte	0xff
	.zero		1


	//   ....[109]....
        /*07b8*/ 	.word	0x00005580
        /*07bc*/ 	.word	0x00000000
        /*07c0*/ 	.word	0x00000000
        /*07c4*/ 	.short	0x0101
        /*07c6*/ 	.byte	0xff
	.zero		1


	//   ....[110]....
        /*07c8*/ 	.word	0x00006020
        /*07cc*/ 	.word	0x000000ff
        /*07d0*/ 	.word	0x00000110
        /*07d4*/ 	.short	0x010a
        /*07d6*/ 	.byte	0x2c
	.zero		1


	//   ....[111]....
        /*07d8*/ 	.word	0x00006030
        /*07dc*/ 	.word	0x00000016
        /*07e0*/ 	.word	0x00000150
        /*07e4*/ 	.short	0x010a
        /*07e6*/ 	.byte	0xff
	.zero		1


	//   ....[112]....
        /*07e8*/ 	.word	0x000061c0
        /*07ec*/ 	.word	0x000000ff
        /*07f0*/ 	.word	0x00000110
        /*07f4*/ 	.short	0x010a
        /*07f6*/ 	.byte	0x2c
	.zero		1


	//   ....[113]....
        /*07f8*/ 	.word	0x000062c0
        /*07fc*/ 	.word	0x000000ff
        /*0800*/ 	.word	0x00000000
        /*0804*/ 	.short	0x0101
        /*0806*/ 	.byte	0x04
	.zero		1


	//   ....[114]....
        /*0808*/ 	.word	0x00006320
        /*080c*/ 	.word	0x00000016
        /*0810*/ 	.word	0x00000150
        /*0814*/ 	.short	0x010a
        /*0816*/ 	.byte	0xff
	.zero		1


	//   ....[115]....
        /*0818*/ 	.word	0x00006980
        /*081c*/ 	.word	0x000000ff
        /*0820*/ 	.word	0x00000000
        /*0824*/ 	.short	0x0101
        /*0826*/ 	.byte	0x04
	.zero		1


	//   ....[116]....
        /*0828*/ 	.word	0x00007780
        /*082c*/ 	.word	0x00000000
        /*0830*/ 	.word	0x000001a0
        /*0834*/ 	.short	0x010a
        /*0836*/ 	.byte	0xff
	.zero		1


	//   ....[117]....
        /*0838*/ 	.word	0x000077e0
        /*083c*/ 	.word	0x00000000
        /*0840*/ 	.word	0x00000088
        /*0844*/ 	.short	0x010a
        /*0846*/ 	.byte	0xff
	.zero		1


	//   ....[118]....
        /*0848*/ 	.word	0x00007840
        /*084c*/ 	.word	0x00000000
        /*0850*/ 	.word	0x00000088
        /*0854*/ 	.short	0x010a
        /*0856*/ 	.byte	0xff
	.zero		1


	//   ....[119]....
        /*0858*/ 	.word	0x00007890
        /*085c*/ 	.word	0x00000003
        /*0860*/ 	.word	0x00000130
        /*0864*/ 	.short	0x010a
        /*0866*/ 	.byte	0xff
	.zero		1


	//   ....[120]....
        /*0868*/ 	.word	0x000078f0
        /*086c*/ 	.word	0x00000000
        /*0870*/ 	.word	0x00000000
        /*0874*/ 	.short	0x010a
        /*0876*/ 	.byte	0xff
	.zero		1


	//   ....[121]....
        /*0878*/ 	.word	0x00007950
        /*087c*/ 	.word	0x00000000
        /*0880*/ 	.word	0x00000000
        /*0884*/ 	.short	0x010a
        /*0886*/ 	.byte	0xff
	.zero		1


	//   ....[122]....
        /*0888*/ 	.word	0x000079b0
        /*088c*/ 	.word	0x00000000
        /*0890*/ 	.word	0x00000000
        /*0894*/ 	.short	0x010a
        /*0896*/ 	.byte	0xff
	.zero		1


	//   ....[123]....
        /*0898*/ 	.word	0x00007a10
        /*089c*/ 	.word	0x00000000
        /*08a0*/ 	.word	0x00000000
        /*08a4*/ 	.short	0x010a
        /*08a6*/ 	.byte	0xff
	.zero		1


	//   ....[124]....
        /*08a8*/ 	.word	0x00007a70
        /*08ac*/ 	.word	0x00000000
        /*08b0*/ 	.word	0x00000000
        /*08b4*/ 	.short	0x010a
        /*08b6*/ 	.byte	0xff
	.zero		1


	//   ....[125]....
        /*08b8*/ 	.word	0x00007ad0
        /*08bc*/ 	.word	0x00000000
        /*08c0*/ 	.word	0x00000000
        /*08c4*/ 	.short	0x010a
        /*08c6*/ 	.byte	0xff
	.zero		1


	//   ....[126]....
        /*08c8*/ 	.word	0x00007b30
        /*08cc*/ 	.word	0x00000000
        /*08d0*/ 	.word	0x00000000
        /*08d4*/ 	.short	0x010a
        /*08d6*/ 	.byte	0xff
	.zero		1


	//   ....[127]....
        /*08d8*/ 	.word	0x00007b90
        /*08dc*/ 	.word	0x00000000
        /*08e0*/ 	.word	0x00000000
        /*08e4*/ 	.short	0x010a
        /*08e6*/ 	.byte	0xff
	.zero		1


	//   ....[128]....
        /*08e8*/ 	.word	0x00007bf0
        /*08ec*/ 	.word	0x00000000
        /*08f0*/ 	.word	0x00000000
        /*08f4*/ 	.short	0x010a
        /*08f6*/ 	.byte	0xff
	.zero		1


	//   ....[129]....
        /*08f8*/ 	.word	0x00007c50
        /*08fc*/ 	.word	0x00000000
        /*0900*/ 	.word	0x00000000
        /*0904*/ 	.short	0x010a
        /*0906*/ 	.byte	0xff
	.zero		1


	//   ....[130]....
        /*0908*/ 	.word	0x00007cb0
        /*090c*/ 	.word	0x00000000
        /*0910*/ 	.word	0x00000000
        /*0914*/ 	.short	0x010a
        /*0916*/ 	.byte	0xff
	.zero		1


	//   ....[131]....
        /*0918*/ 	.word	0x00007d10
        /*091c*/ 	.word	0x00000000
        /*0920*/ 	.word	0x00000000
        /*0924*/ 	.short	0x010a
        /*0926*/ 	.byte	0xff
	.zero		1


	//   ....[132]....
        /*0928*/ 	.word	0x00007d70
        /*092c*/ 	.word	0x00000000
        /*0930*/ 	.word	0x00000000
        /*0934*/ 	.short	0x010a
        /*0936*/ 	.byte	0xff
	.zero		1


	//   ....[133]....
        /*0938*/ 	.word	0x00007dd0
        /*093c*/ 	.word	0x00000000
        /*0940*/ 	.word	0x00000000
        /*0944*/ 	.short	0x010a
        /*0946*/ 	.byte	0xff
	.zero		1


	//   ....[134]....
        /*0948*/ 	.word	0x00007e30
        /*094c*/ 	.word	0x00000000
        /*0950*/ 	.word	0x00000000
        /*0954*/ 	.short	0x010a
        /*0956*/ 	.byte	0xff
	.zero		1


	//   ....[135]....
        /*0958*/ 	.word	0x00007e90
        /*095c*/ 	.word	0x00000000
        /*0960*/ 	.word	0x00000000
        /*0964*/ 	.short	0x010a
        /*0966*/ 	.byte	0xff
	.zero		1


	//   ....[136]....
        /*0968*/ 	.word	0x00007ee0
        /*096c*/ 	.word	0x00000002
        /*0970*/ 	.word	0x00000190
        /*0974*/ 	.short	0x010a
        /*0976*/ 	.byte	0xff
	.zero		1


	//   ....[137]....
        /*0978*/ 	.word	0x00007f40
        /*097c*/ 	.word	0x00000002
        /*0980*/ 	.word	0x00000140
        /*0984*/ 	.short	0x010a
        /*0986*/ 	.byte	0xff
	.zero		1


	//   ....[138]....
        /*0988*/ 	.word	0x00007f90
        /*098c*/ 	.word	0x00000002
        /*0990*/ 	.word	0x00000130
        /*0994*/ 	.short	0x010a
        /*0996*/ 	.byte	0xff
	.zero		1


	//   ....[139]....
        /*0998*/ 	.word	0x00007ff0
        /*099c*/ 	.word	0x00000000
        /*09a0*/ 	.word	0x00000140
        /*09a4*/ 	.short	0x010a
        /*09a6*/ 	.byte	0xff
	.zero		1


	//   ....[140]....
        /*09a8*/ 	.word	0x00008040
        /*09ac*/ 	.word	0x00000000
        /*09b0*/ 	.word	0x00000130
        /*09b4*/ 	.short	0x010a
        /*09b6*/ 	.byte	0xff
	.zero		1


	//   ....[141]....
        /*09b8*/ 	.word	0x000080a0
        /*09bc*/ 	.word	0x00000002
        /*09c0*/ 	.word	0x00000170
        /*09c4*/ 	.short	0x010a
        /*09c6*/ 	.byte	0xff
	.zero		1


	//   ....[142]....
        /*09c8*/ 	.word	0x00008100
        /*09cc*/ 	.word	0x00000000
        /*09d0*/ 	.word	0x00000000
        /*09d4*/ 	.short	0x010a
        /*09d6*/ 	.byte	0xff
	.zero		1


	//   ....[143]....
        /*09d8*/ 	.word	0x00008160
        /*09dc*/ 	.word	0x00000000
        /*09e0*/ 	.word	0x00000000
        /*09e4*/ 	.short	0x010a
        /*09e6*/ 	.byte	0xff
	.zero		1


	//   ....[144]....
        /*09e8*/ 	.word	0x000081c0
        /*09ec*/ 	.word	0x00000000
        /*09f0*/ 	.word	0x00000000
        /*09f4*/ 	.short	0x010a
        /*09f6*/ 	.byte	0xff
	.zero		1


	//   ....[145]....
        /*09f8*/ 	.word	0x00008220
        /*09fc*/ 	.word	0x00000000
        /*0a00*/ 	.word	0x00000000
        /*0a04*/ 	.short	0x010a
        /*0a06*/ 	.byte	0xff
	.zero		1


	//   ....[146]....
        /*0a08*/ 	.word	0x00008280
        /*0a0c*/ 	.word	0x00000000
        /*0a10*/ 	.word	0x00000000
        /*0a14*/ 	.short	0x010a
        /*0a16*/ 	.byte	0xff
	.zero		1


	//   ....[147]....
        /*0a18*/ 	.word	0x000082d0
        /*0a1c*/ 	.word	0x00000007
        /*0a20*/ 	.word	0x00000130
        /*0a24*/ 	.short	0x010a
        /*0a26*/ 	.byte	0xff
	.zero		1


	//   ....[148]....
        /*0a28*/ 	.word	0x00008330
        /*0a2c*/ 	.word	0x00000000
        /*0a30*/ 	.word	0x00000128
        /*0a34*/ 	.short	0x010a
        /*0a36*/ 	.byte	0xff
	.zero		1


	//   ....[149]....
        /*0a38*/ 	.word	0x00008390
        /*0a3c*/ 	.word	0x00000000
        /*0a40*/ 	.word	0x00000118
        /*0a44*/ 	.short	0x010a
        /*0a46*/ 	.byte	0xff
	.zero		1


	//   ....[150]....
        /*0a48*/ 	.word	0x000083e0
        /*0a4c*/ 	.word	0x00000003
        /*0a50*/ 	.word	0x00000130
        /*0a54*/ 	.short	0x010a
        /*0a56*/ 	.byte	0xff
	.zero		1


	//   ....[151]....
        /*0a58*/ 	.word	0x00008440
        /*0a5c*/ 	.word	0x00000000
        /*0a60*/ 	.word	0x00000110
        /*0a64*/ 	.short	0x010a
        /*0a66*/ 	.byte	0xff
	.zero		1


	//   ....[152]....
        /*0a68*/ 	.word	0x00008490
        /*0a6c*/ 	.word	0x00000016
        /*0a70*/ 	.word	0x00000150
        /*0a74*/ 	.short	0x010a
        /*0a76*/ 	.byte	0xff
	.zero		1


	//----- nvinfo : EIATTR_NUM_MBARRIERS
	.align		4
.L_47:
        /*0a78*/ 	.byte	0x03, 0x38
        /*0a7a*/ 	.short	0x0036


	//----- nvinfo : EIATTR_EXIT_INSTR_OFFSETS
	.align		4
        /*0a7c*/ 	.byte	0x04, 0x1c
        /*0a7e*/ 	.short	(.L_49 - .L_48)


	//   ....[0]....
.L_48:
        /*0a80*/ 	.word	0x00003170


	//   ....[1]....
        /*0a84*/ 	.word	0x00003660


	//   ....[2]....
        /*0a88*/ 	.word	0x000036c0


	//   ....[3]....
        /*0a8c*/ 	.word	0x000044f0


	//   ....[4]....
        /*0a90*/ 	.word	0x00005120


	//   ....[5]....
        /*0a94*/ 	.word	0x00005160


	//   ....[6]....
        /*0a98*/ 	.word	0x00007770


	//----- nvinfo : EIATTR_MAX_THREADS
	.align		4
.L_49:
        /*0a9c*/ 	.byte	0x04, 0x05
        /*0a9e*/ 	.short	(.L_51 - .L_50)
.L_50:
        /*0aa0*/ 	.word	0x00000100
        /*0aa4*/ 	.word	0x00000001
        /*0aa8*/ 	.word	0x00000001


	//----- nvinfo : EIATTR_CRS_STACK_SIZE
	.align		4
.L_51:
        /*0aac*/ 	.byte	0x04, 0x1e
        /*0aae*/ 	.short	(.L_53 - .L_52)
.L_52:
        /*0ab0*/ 	.word	0x00000000


	//----- nvinfo : EIATTR_CBANK_PARAM_SIZE
	.align		4
.L_53:
        /*0ab4*/ 	.byte	0x03, 0x19
        /*0ab6*/ 	.short	0x0800


	//----- nvinfo : EIATTR_PARAM_CBANK
	.align		4
        /*0ab8*/ 	.byte	0x04, 0x0a
        /*0aba*/ 	.short	(.L_55 - .L_54)
	.align		4
.L_54:
        /*0abc*/ 	.word	index@(.nv.constant0._ZN7cutlass13device_kernelINS_4gemm6kernel13GemmUniversalIN4cute5tupleIJiiiiEEENS1_10collective13CollectiveMmaINS1_35MainloopSm100TmaUmmaWarpSpecializedILi17ELi2ELi4ENS5_IJNS4_1CILi1EEENSA_ILi2EEESB_EEEEENS5_IJNSA_ILi128EEENSA_ILi64EEESG_EEENS_12float_e4m3_tENS5_IJlSB_lEEESI_SJ_NS4_8TiledMMAINS4_8MMA_AtomIJNS4_10MMA_TraitsINS4_19SM100_MMA_F8F6F4_SSEJSI_SI_fSF_SG_NS4_17integral_constantINS4_4UMMA5MajorELSQ_0EEESR_NSO_INSP_7ScaleInELSS_0EEEST_EEEEEENS4_6LayoutINS5_IJSB_SB_SB_EEENS5_IJNSA_ILi0EEESY_SY_EEEEENS5_IJNS4_10UnderscoreES11_S11_EEEEENS4_23SM90_TMA_LOAD_MULTICASTENS4_14ComposedLayoutINS4_7SwizzleILi2ELi4ELi3EEENS4_18smem_ptr_flag_bitsILi8EEENSW_INS5_IJNSA_ILi8EEESG_EEENS5_IJSG_SB_EEEEEEEvNS4_8identityENS4_13SM90_TMA_LOADES1E_vS1F_EENS_8epilogue10collective18CollectiveEpilogueINS1I_23Sm100TmaWarpSpecializedILi1ELi1ELi64ELb0ELb0EEEJSH_NS5_IJNSW_ISF_SB_EENSW_ISG_SB_EEEEESI_SJ_SI_SJ_NS1I_6fusion15FusionCallbacksIS1M_NS1Q_17LinearCombinationISI_fSI_fLNS_15FloatRoundStyleE2EEESH_S1P_JEEENS4_5SM1004TMEM4LOAD26SM100_TMEM_LOAD_32dp32b64xES1G_S1E_NS4_39AutoVectorizingCopyWithAssumedAlignmentILi128EEENS4_14SM90_TMA_STOREES1E_S21_S21_EEEvvEEEEvNT_6ParamsE)
        /*0ac0*/ 	.short	0x0380
        /*0ac2*/ 	.short	0x0800


	//----- nvinfo : EIATTR_SW_WAR
	.align		4
.L_55:
        /*0ac4*/ 	.byte	0x04, 0x36
        /*0ac6*/ 	.short	(.L_57 - .L_56)
.L_56:
        /*0ac8*/ 	.word	0x00000008
.L_57:


//--------------------- .nv.callgraph             --------------------------
	.section	.nv.callgraph,"",@"SHT_CUDA_CALLGRAPH"
	.align	4
	.sectionentsize	8
	.align		4
        /*0000*/ 	.word	0x00000000
	.align		4
        /*0004*/ 	.word	0xffffffff
	.align		4
        /*0008*/ 	.word	index@(_ZN7cutlass13device_kernelINS_4gemm6kernel13GemmUniversalIN4cute5tupleIJiiiiEEENS1_10collective13CollectiveMmaINS1_35MainloopSm100TmaUmmaWarpSpecializedILi17ELi2ELi4ENS5_IJNS4_1CILi1EEENSA_ILi2EEESB_EEEEENS5_IJNSA_ILi128EEENSA_ILi64EEESG_EEENS_12float_e4m3_tENS5_IJlSB_lEEESI_SJ_NS4_8TiledMMAINS4_8MMA_AtomIJNS4_10MMA_TraitsINS4_19SM100_MMA_F8F6F4_SSEJSI_SI_fSF_SG_NS4_17integral_constantINS4_4UMMA5MajorELSQ_0EEESR_NSO_INSP_7ScaleInELSS_0EEEST_EEEEEENS4_6LayoutINS5_IJSB_SB_SB_EEENS5_IJNSA_ILi0EEESY_SY_EEEEENS5_IJNS4_10UnderscoreES11_S11_EEEEENS4_23SM90_TMA_LOAD_MULTICASTENS4_14ComposedLayoutINS4_7SwizzleILi2ELi4ELi3EEENS4_18smem_ptr_flag_bitsILi8EEENSW_INS5_IJNSA_ILi8EEESG_EEENS5_IJSG_SB_EEEEEEEvNS4_8identityENS4_13SM90_TMA_LOADES1E_vS1F_EENS_8epilogue10collective18CollectiveEpilogueINS1I_23Sm100TmaWarpSpecializedILi1ELi1ELi64ELb0ELb0EEEJSH_NS5_IJNSW_ISF_SB_EENSW_ISG_SB_EEEEESI_SJ_SI_SJ_NS1I_6fusion15FusionCallbacksIS1M_NS1Q_17LinearCombinationISI_fSI_fLNS_15FloatRoundStyleE2EEESH_S1P_JEEENS4_5SM1004TMEM4LOAD26SM100_TMEM_LOAD_32dp32b64xES1G_S1E_NS4_39AutoVectorizingCopyWithAssumedAlignmentILi128EEENS4_14SM90_TMA_STOREES1E_S21_S21_EEEvvEEEEvNT_6ParamsE)
	.align		4
        /*000c*/ 	.word	index@(__assertfail)
	.align		4
        /*0010*/ 	.word	0x00000000
	.align		4
        /*0014*/ 	.word	0xfffffffe
	.align		4
        /*0018*/ 	.word	0x00000000
	.align		4
        /*001c*/ 	.word	0xfffffffd
	.align		4
        /*0020*/ 	.word	0x00000000
	.align		4
        /*0024*/ 	.word	0xfffffffc


//--------------------- .nv.constant4             --------------------------
	.section	.nv.constant4,"a",@progbits
	.align	8
	.align		8
.nv.constant4:
        /*0000*/ 	.dword	__assertfail
	.align		8
        /*0008*/ 	.dword	__unnamed_1
	.align		8
        /*0010*/ 	.dword	__unnamed_2
	.align		8
        /*0018*/ 	.dword	_ZN40_INTERNAL_d9800779_4_k_cu_6d779140_330964cuda3std3__45__cpo5beginE
	.align		8
        /*0020*/ 	.dword	_ZN40_INTERNAL_d9800779_4_k_cu_6d779140_330964cuda3std3__45__cpo3endE
	.align		8
        /*0028*/ 	.dword	_ZN40_INTERNAL_d9800779_4_k_cu_6d779140_330964cuda3std3__45__cpo6cbeginE
	.align		8
        /*0030*/ 	.dword	_ZN40_INTERNAL_d9800779_4_k_cu_6d779140_330964cuda3std3__45__cpo4cendE
	.align		8
        /*0038*/ 	.dword	_ZN40_INTERNAL_d9800779_4_k_cu_6d779140_330964cuda3std3__442_GLOBAL__N__d9800779_4_k_cu_6d779140_330966ignoreE
	.align		8
        /*0040*/ 	.dword	_ZN40_INTERNAL_d9800779_4_k_cu_6d779140_330964cuda3std3__419piecewise_constructE
	.align		8
        /*0048*/ 	.dword	_ZN40_INTERNAL_d9800779_4_k_cu_6d779140_330964cuda3std3__48in_placeE
	.align		8
        /*0050*/ 	.dword	_ZN40_INTERNAL_d9800779_4_k_cu_6d779140_330964cuda3std6ranges3__45__cpo4swapE
	.align		8
        /*0058*/ 	.dword	_ZN40_INTERNAL_d9800779_4_k_cu_6d779140_330964cuda3std6ranges3__45__cpo9iter_moveE
	.align		8
        /*0060*/ 	.dword	_ZN40_INTERNAL_d9800779_4_k_cu_6d779140_330964cute7productE
	.align		8
        /*0068*/ 	.dword	_ZN40_INTERNAL_d9800779_4_k_cu_6d779140_330964cute1_E
	.align		8
        /*0070*/ 	.dword	$str$25
	.align		8
        /*0078*/ 	.dword	$str$26
	.align		8
        /*0080*/ 	.dword	$str$27
	.align		8
        /*0088*/ 	.dword	$str$28


//--------------------- .text._ZN7cutlass13device_kernelINS_4gemm6kernel13GemmUniversalIN4cute5tupleIJiiiiEEENS1_10collective13CollectiveMmaINS1_35MainloopSm100TmaUmmaWarpSpecializedILi17ELi2ELi4ENS5_IJNS4_1CILi1EEENSA_ILi2EEESB_EEEEENS5_IJNSA_ILi128EEENSA_ILi64EEESG_EEENS_12float_e4m3_tENS5_IJlSB_lEEESI_SJ_NS4_8TiledMMAINS4_8MMA_AtomIJNS4_10MMA_TraitsINS4_19SM100_MMA_F8F6F4_SSEJSI_SI_fSF_SG_NS4_17integral_constantINS4_4UMMA5MajorELSQ_0EEESR_NSO_INSP_7ScaleInELSS_0EEEST_EEEEEENS4_6LayoutINS5_IJSB_SB_SB_EEENS5_IJNSA_ILi0EEESY_SY_EEEEENS5_IJNS4_10UnderscoreES11_S11_EEEEENS4_23SM90_TMA_LOAD_MULTICASTENS4_14ComposedLayoutINS4_7SwizzleILi2ELi4ELi3EEENS4_18smem_ptr_flag_bitsILi8EEENSW_INS5_IJNSA_ILi8EEESG_EEENS5_IJSG_SB_EEEEEEEvNS4_8identityENS4_13SM90_TMA_LOADES1E_vS1F_EENS_8epilogue10collective18CollectiveEpilogueINS1I_23Sm100TmaWarpSpecializedILi1ELi1ELi64ELb0ELb0EEEJSH_NS5_IJNSW_ISF_SB_EENSW_ISG_SB_EEEEESI_SJ_SI_SJ_NS1I_6fusion15FusionCallbacksIS1M_NS1Q_17LinearCombinationISI_fSI_fLNS_15FloatRoundStyleE2EEESH_S1P_JEEENS4_5SM1004TMEM4LOAD26SM100_TMEM_LOAD_32dp32b64xES1G_S1E_NS4_39AutoVectorizingCopyWithAssumedAlignmentILi128EEENS4_14SM90_TMA_STOREES1E_S21_S21_EEEvvEEEEvNT_6ParamsE --------------------------
	.section	.text._ZN7cutlass13device_kernelINS_4gemm6kernel13GemmUniversalIN4cute5tupleIJiiiiEEENS1_10collective13CollectiveMmaINS1_35MainloopSm100TmaUmmaWarpSpecializedILi17ELi2ELi4ENS5_IJNS4_1CILi1EEENSA_ILi2EEESB_EEEEENS5_IJNSA_ILi128EEENSA_ILi64EEESG_EEENS_12float_e4m3_tENS5_IJlSB_lEEESI_SJ_NS4_8TiledMMAINS4_8MMA_AtomIJNS4_10MMA_TraitsINS4_19SM100_MMA_F8F6F4_SSEJSI_SI_fSF_SG_NS4_17integral_constantINS4_4UMMA5MajorELSQ_0EEESR_NSO_INSP_7ScaleInELSS_0EEEST_EEEEEENS4_6LayoutINS5_IJSB_SB_SB_EEENS5_IJNSA_ILi0EEESY_SY_EEEEENS5_IJNS4_10UnderscoreES11_S11_EEEEENS4_23SM90_TMA_LOAD_MULTICASTENS4_14ComposedLayoutINS4_7SwizzleILi2ELi4ELi3EEENS4_18smem_ptr_flag_bitsILi8EEENSW_INS5_IJNSA_ILi8EEESG_EEENS5_IJSG_SB_EEEEEEEvNS4_8identityENS4_13SM90_TMA_LOADES1E_vS1F_EENS_8epilogue10collective18CollectiveEpilogueINS1I_23Sm100TmaWarpSpecializedILi1ELi1ELi64ELb0ELb0EEEJSH_NS5_IJNSW_ISF_SB_EENSW_ISG_SB_EEEEESI_SJ_SI_SJ_NS1I_6fusion15FusionCallbacksIS1M_NS1Q_17LinearCombinationISI_fSI_fLNS_15FloatRoundStyleE2EEESH_S1P_JEEENS4_5SM1004TMEM4LOAD26SM100_TMEM_LOAD_32dp32b64xES1G_S1E_NS4_39AutoVectorizingCopyWithAssumedAlignmentILi128EEENS4_14SM90_TMA_STOREES1E_S21_S21_EEEvvEEEEvNT_6ParamsE,"ax",@progbits
	.align	128
.text._ZN7cutlass13device_kernelINS_4gemm6kernel13GemmUniversalIN4cute5tupleIJiiiiEEENS1_10collective13CollectiveMmaINS1_35MainloopSm100TmaUmmaWarpSpecializedILi17ELi2ELi4ENS5_IJNS4_1CILi1EEENSA_ILi2EEESB_EEEEENS5_IJNSA_ILi128EEENSA_ILi64EEESG_EEENS_12float_e4m3_tENS5_IJlSB_lEEESI_SJ_NS4_8TiledMMAINS4_8MMA_AtomIJNS4_10MMA_TraitsINS4_19SM100_MMA_F8F6F4_SSEJSI_SI_fSF_SG_NS4_17integral_constantINS4_4UMMA5MajorELSQ_0EEESR_NSO_INSP_7ScaleInELSS_0EEEST_EEEEEENS4_6LayoutINS5_IJSB_SB_SB_EEENS5_IJNSA_ILi0EEESY_SY_EEEEENS5_IJNS4_10UnderscoreES11_S11_EEEEENS4_23SM90_TMA_LOAD_MULTICASTENS4_14ComposedLayoutINS4_7SwizzleILi2ELi4ELi3EEENS4_18smem_ptr_flag_bitsILi8EEENSW_INS5_IJNSA_ILi8EEESG_EEENS5_IJSG_SB_EEEEEEEvNS4_8identityENS4_13SM90_TMA_LOADES1E_vS1F_EENS_8epilogue10collective18CollectiveEpilogueINS1I_23Sm100TmaWarpSpecializedILi1ELi1ELi64ELb0ELb0EEEJSH_NS5_IJNSW_ISF_SB_EENSW_ISG_SB_EEEEESI_SJ_SI_SJ_NS1I_6fusion15FusionCallbacksIS1M_NS1Q_17LinearCombinationISI_fSI_fLNS_15FloatRoundStyleE2EEESH_S1P_JEEENS4_5SM1004TMEM4LOAD26SM100_TMEM_LOAD_32dp32b64xES1G_S1E_NS4_39AutoVectorizingCopyWithAssumedAlignmentILi128EEENS4_14SM90_TMA_STOREES1E_S21_S21_EEEvvEEEEvNT_6ParamsE:
        .type           _ZN7cutlass13device_kernelINS_4gemm6kernel13GemmUniversalIN4cute5tupleIJiiiiEEENS1_10collective13CollectiveMmaINS1_35MainloopSm100TmaUmmaWarpSpecializedILi17ELi2ELi4ENS5_IJNS4_1CILi1EEENSA_ILi2EEESB_EEEEENS5_IJNSA_ILi128EEENSA_ILi64EEESG_EEENS_12float_e4m3_tENS5_IJlSB_lEEESI_SJ_NS4_8TiledMMAINS4_8MMA_AtomIJNS4_10MMA_TraitsINS4_19SM100_MMA_F8F6F4_SSEJSI_SI_fSF_SG_NS4_17integral_constantINS4_4UMMA5MajorELSQ_0EEESR_NSO_INSP_7ScaleInELSS_0EEEST_EEEEEENS4_6LayoutINS5_IJSB_SB_SB_EEENS5_IJNSA_ILi0EEESY_SY_EEEEENS5_IJNS4_10UnderscoreES11_S11_EEEEENS4_23SM90_TMA_LOAD_MULTICASTENS4_14ComposedLayoutINS4_7SwizzleILi2ELi4ELi3EEENS4_18smem_ptr_flag_bitsILi8EEENSW_INS5_IJNSA_ILi8EEESG_EEENS5_IJSG_SB_EEEEEEEvNS4_8identityENS4_13SM90_TMA_LOADES1E_vS1F_EENS_8epilogue10collective18CollectiveEpilogueINS1I_23Sm100TmaWarpSpecializedILi1ELi1ELi64ELb0ELb0EEEJSH_NS5_IJNSW_ISF_SB_EENSW_ISG_SB_EEEEESI_SJ_SI_SJ_NS1I_6fusion15FusionCallbacksIS1M_NS1Q_17LinearCombinationISI_fSI_fLNS_15FloatRoundStyleE2EEESH_S1P_JEEENS4_5SM1004TMEM4LOAD26SM100_TMEM_LOAD_32dp32b64xES1G_S1E_NS4_39AutoVectorizingCopyWithAssumedAlignmentILi128EEENS4_14SM90_TMA_STOREES1E_S21_S21_EEEvvEEEEvNT_6ParamsE,@function
        .size           _ZN7cutlass13device_kernelINS_4gemm6kernel13GemmUniversalIN4cute5tupleIJiiiiEEENS1_10collective13CollectiveMmaINS1_35MainloopSm100TmaUmmaWarpSpecializedILi17ELi2ELi4ENS5_IJNS4_1CILi1EEENSA_ILi2EEESB_EEEEENS5_IJNSA_ILi128EEENSA_ILi64EEESG_EEENS_12float_e4m3_tENS5_IJlSB_lEEESI_SJ_NS4_8TiledMMAINS4_8MMA_AtomIJNS4_10MMA_TraitsINS4_19SM100_MMA_F8F6F4_SSEJSI_SI_fSF_SG_NS4_17integral_constantINS4_4UMMA5MajorELSQ_0EEESR_NSO_INSP_7ScaleInELSS_0EEEST_EEEEEENS4_6LayoutINS5_IJSB_SB_SB_EEENS5_IJNSA_ILi0EEESY_SY_EEEEENS5_IJNS4_10UnderscoreES11_S11_EEEEENS4_23SM90_TMA_LOAD_MULTICASTENS4_14ComposedLayoutINS4_7SwizzleILi2ELi4ELi3EEENS4_18smem_ptr_flag_bitsILi8EEENSW_INS5_IJNSA_ILi8EEESG_EEENS5_IJSG_SB_EEEEEEEvNS4_8identityENS4_13SM90_TMA_LOADES1E_vS1F_EENS_8epilogue10collective18CollectiveEpilogueINS1I_23Sm100TmaWarpSpecializedILi1ELi1ELi64ELb0ELb0EEEJSH_NS5_IJNSW_ISF_SB_EENSW_ISG_SB_EEEEESI_SJ_SI_SJ_NS1I_6fusion15FusionCallbacksIS1M_NS1Q_17LinearCombinationISI_fSI_fLNS_15FloatRoundStyleE2EEESH_S1P_JEEENS4_5SM1004TMEM4LOAD26SM100_TMEM_LOAD_32dp32b64xES1G_S1E_NS4_39AutoVectorizingCopyWithAssumedAlignmentILi128EEENS4_14SM90_TMA_STOREES1E_S21_S21_EEEvvEEEEvNT_6ParamsE,(.L_x_175 - _ZN7cutlass13device_kernelINS_4gemm6kernel13GemmUniversalIN4cute5tupleIJiiiiEEENS1_10collective13CollectiveMmaINS1_35MainloopSm100TmaUmmaWarpSpecializedILi17ELi2ELi4ENS5_IJNS4_1CILi1EEENSA_ILi2EEESB_EEEEENS5_IJNSA_ILi128EEENSA_ILi64EEESG_EEENS_12float_e4m3_tENS5_IJlSB_lEEESI_SJ_NS4_8TiledMMAINS4_8MMA_AtomIJNS4_10MMA_TraitsINS4_19SM100_MMA_F8F6F4_SSEJSI_SI_fSF_SG_NS4_17integral_constantINS4_4UMMA5MajorELSQ_0EEESR_NSO_INSP_7ScaleInELSS_0EEEST_EEEEEENS4_6LayoutINS5_IJSB_SB_SB_EEENS5_IJNSA_ILi0EEESY_SY_EEEEENS5_IJNS4_10UnderscoreES11_S11_EEEEENS4_23SM90_TMA_LOAD_MULTICASTENS4_14ComposedLayoutINS4_7SwizzleILi2ELi4ELi3EEENS4_18smem_ptr_flag_bitsILi8EEENSW_INS5_IJNSA_ILi8EEESG_EEENS5_IJSG_SB_EEEEEEEvNS4_8identityENS4_13SM90_TMA_LOADES1E_vS1F_EENS_8epilogue10collective18CollectiveEpilogueINS1I_23Sm100TmaWarpSpecializedILi1ELi1ELi64ELb0ELb0EEEJSH_NS5_IJNSW_ISF_SB_EENSW_ISG_SB_EEEEESI_SJ_SI_SJ_NS1I_6fusion15FusionCallbacksIS1M_NS1Q_17LinearCombinationISI_fSI_fLNS_15FloatRoundStyleE2EEESH_S1P_JEEENS4_5SM1004TMEM4LOAD26SM100_TMEM_LOAD_32dp32b64xES1G_S1E_NS4_39AutoVectorizingCopyWithAssumedAlignmentILi128EEENS4_14SM90_TMA_STOREES1E_S21_S21_EEEvvEEEEvNT_6ParamsE)
        .other          _ZN7cutlass13device_kernelINS_4gemm6kernel13GemmUniversalIN4cute5tupleIJiiiiEEENS1_10collective13CollectiveMmaINS1_35MainloopSm100TmaUmmaWarpSpecializedILi17ELi2ELi4ENS5_IJNS4_1CILi1EEENSA_ILi2EEESB_EEEEENS5_IJNSA_ILi128EEENSA_ILi64EEESG_EEENS_12float_e4m3_tENS5_IJlSB_lEEESI_SJ_NS4_8TiledMMAINS4_8MMA_AtomIJNS4_10MMA_TraitsINS4_19SM100_MMA_F8F6F4_SSEJSI_SI_fSF_SG_NS4_17integral_constantINS4_4UMMA5MajorELSQ_0EEESR_NSO_INSP_7ScaleInELSS_0EEEST_EEEEEENS4_6LayoutINS5_IJSB_SB_SB_EEENS5_IJNSA_ILi0EEESY_SY_EEEEENS5_IJNS4_10UnderscoreES11_S11_EEEEENS4_23SM90_TMA_LOAD_MULTICASTENS4_14ComposedLayoutINS4_7SwizzleILi2ELi4ELi3EEENS4_18smem_ptr_flag_bitsILi8EEENSW_INS5_IJNSA_ILi8EEESG_EEENS5_IJSG_SB_EEEEEEEvNS4_8identityENS4_13SM90_TMA_LOADES1E_vS1F_EENS_8epilogue10collective18CollectiveEpilogueINS1I_23Sm100TmaWarpSpecializedILi1ELi1ELi64ELb0ELb0EEEJSH_NS5_IJNSW_ISF_SB_EENSW_ISG_SB_EEEEESI_SJ_SI_SJ_NS1I_6fusion15FusionCallbacksIS1M_NS1Q_17LinearCombinationISI_fSI_fLNS_15FloatRoundStyleE2EEESH_S1P_JEEENS4_5SM1004TMEM4LOAD26SM100_TMEM_LOAD_32dp32b64xES1G_S1E_NS4_39AutoVectorizingCopyWithAssumedAlignmentILi128EEENS4_14SM90_TMA_STOREES1E_S21_S21_EEEvvEEEEvNT_6ParamsE,@"STO_CUDA_ENTRY STV_DEFAULT"
_ZN7cutlass13device_kernelINS_4gemm6kernel13GemmUniversalIN4cute5tupleIJiiiiEEENS1_10collective13CollectiveMmaINS1_35MainloopSm100TmaUmmaWarpSpecializedILi17ELi2ELi4ENS5_IJNS4_1CILi1EEENSA_ILi2EEESB_EEEEENS5_IJNSA_ILi128EEENSA_ILi64EEESG_EEENS_12float_e4m3_tENS5_IJlSB_lEEESI_SJ_NS4_8TiledMMAINS4_8MMA_AtomIJNS4_10MMA_TraitsINS4_19SM100_MMA_F8F6F4_SSEJSI_SI_fSF_SG_NS4_17integral_constantINS4_4UMMA5MajorELSQ_0EEESR_NSO_INSP_7ScaleInELSS_0EEEST_EEEEEENS4_6LayoutINS5_IJSB_SB_SB_EEENS5_IJNSA_ILi0EEESY_SY_EEEEENS5_IJNS4_10UnderscoreES11_S11_EEEEENS4_23SM90_TMA_LOAD_MULTICASTENS4_14ComposedLayoutINS4_7SwizzleILi2ELi4ELi3EEENS4_18smem_ptr_flag_bitsILi8EEENSW_INS5_IJNSA_ILi8EEESG_EEENS5_IJSG_SB_EEEEEEEvNS4_8identityENS4_13SM90_TMA_LOADES1E_vS1F_EENS_8epilogue10collective18CollectiveEpilogueINS1I_23Sm100TmaWarpSpecializedILi1ELi1ELi64ELb0ELb0EEEJSH_NS5_IJNSW_ISF_SB_EENSW_ISG_SB_EEEEESI_SJ_SI_SJ_NS1I_6fusion15FusionCallbacksIS1M_NS1Q_17LinearCombinationISI_fSI_fLNS_15FloatRoundStyleE2EEESH_S1P_JEEENS4_5SM1004TMEM4LOAD26SM100_TMEM_LOAD_32dp32b64xES1G_S1E_NS4_39AutoVectorizingCopyWithAssumedAlignmentILi128EEENS4_14SM90_TMA_STOREES1E_S21_S21_EEEvvEEEEvNT_6ParamsE:
[----:B------:R-:W1:Y:S01]  /*0000*/  LDC R1, c[0x0][0x37c] ;  /* 0x0000df00ff017b82 */ /* 0x000e620000000800 */
[----:B------:R-:W2:Y:S01]  /*0010*/  S2R R131, SR_TID.X ;  /* 0x0000000000837919 */ /* 0x000ea20000002100 */
[----:B------:R-:W3:Y:S01]  /*0020*/  LDCU.64 UR8, c[0x0][0x890] ;  /* 0x00011200ff0877ac */ /* 0x000ee20008000a00 */
[----:B------:R-:W-:Y:S02]  /*0030*/  PRMT R141, RZ, 0x7610, R141 ;  /* 0x00007610ff8d7816 */ /* 0x000fe4000000008d */
[----:B------:R-:W-:Y:S01]  /*0040*/  ELECT P3, URZ, PT ;  /* 0x0000000000ff782f */ /* 0x000fe20003860000 */
[----:B---3--:R-:W-:-:S04]  /*0050*/  UISETP.NE.U32.AND UP0, UPT, UR8, URZ, UPT ;  /* 0x000000ff0800728c */ /* 0x008fc8000bf05070 */
[----:B------:R-:W-:Y:S01]  /*0060*/  UISETP.NE.AND.EX UP0, UPT, UR9, URZ, UPT, UP0 ;  /* 0x000000ff0900728c */ /* 0x000fe2000bf05300 */
[----:B--2---:R-:W-:-:S05]  /*0070*/  SHF.R.U32.HI R142, RZ, 0x5, R131 ;  /* 0x00000005ff8e7819 */ /* 0x004fca0000011683 */
[----:B------:R-:W2:Y:S02]  /*0080*/  SHFL.IDX PT, R0, R142, RZ, 0x1f ;  /* 0x00001fff8e007589 */ /* 0x000ea400000e0000 */
[----:B--2---:R-:W-:Y:S01]  /*0090*/  R2UR UR22, R0 ;  /* 0x00000000001672ca */ /* 0x004fe200000e0000 */
[----:B-1----:R-:W-:-:S14]  /*00a0*/  BRA.U UP0, `(.L_x_0) ;  /* 0x0000000100307547 */ /* 0x002fdc000b800000 */
[----:B------:R-:W1:Y:S02]  /*00b0*/  LDCU.64 UR4, c[0x0][0x888] ;  /* 0x00011100ff0477ac */ /* 0x000e640008000a00 */
[----:B-1----:R-:W-:-:S04]  /*00c0*/  UISETP.NE.U32.AND UP0, UPT, UR4, URZ, UPT ;  /* 0x000000ff0400728c */ /* 0x002fc8000bf05070 */
[----:B------:R-:W-:-:S09]  /*00d0*/  UISETP.NE.AND.EX UP0, UPT, UR5, URZ, UPT, UP0 ;  /* 0x000000ff0500728c */ /* 0x000fd2000bf05300 */
[----:B------:R-:W-:Y:S05]  /*00e0*/  BRA.U !UP0, `(.L_x_1) ;  /* 0x0000000108147547 */ /* 0x000fea000b800000 */
[----:B------:R-:W1:Y:S01]  /*00f0*/  LDC.64 R2, c[0x0][0x888] ;  /* 0x00022200ff027b82 */ /* 0x000e620000000a00 */
[----:B------:R-:W1:Y:S02]  /*0100*/  LDCU.64 UR4, c[0x0][0x358] ;  /* 0x00006b00ff0477ac */ /* 0x000e640008000a00 */
[----:B-1----:R1:W5:Y:S01]  /*0110*/  LDG.E R71, desc[UR4][R2.64] ;  /* 0x0000000402477981 */ /* 0x002362000c1e1900 */
[----:B------:R-:W-:Y:S01]  /*0120*/  HFMA2 R141, -RZ, RZ, 0, 5.9604644775390625e-08 ;  /* 0x00000001ff8d7431 */ /* 0x000fe200000001ff */
[----:B------:R-:W-:Y:S05]  /*0130*/  BRA `(.L_x_0) ;  /* 0x00000000000c7947 */ /* 0x000fea0003800000 */
.L_x_1:
[----:B------:R-:W1:Y:S01]  /*0140*/  LDCU UR4, c[0x0][0x880] ;  /* 0x00011000ff0477ac */ /* 0x000e620008000800 */
[----:B------:R-:W-:Y:S01]  /*0150*/  HFMA2 R141, -RZ, RZ, 0, 5.9604644775390625e-08 ;  /* 0x00000001ff8d7431 */ /* 0x000fe200000001ff */
[----:B-1----:R-:W-:-:S07]  /*0160*/  MOV R71, UR4 ;  /* 0x0000000400477c02 */ /* 0x002fce0008000f00 */
.L_x_0:
[----:B------:R-:W2:Y:S02]  /*0170*/  LDCU.64 UR4, c[0x0][0x8b0] ;  /* 0x00011600ff0477ac */ /* 0x000ea40008000a00 */
[----:B--2---:R-:W-:-:S04]  /*0180*/  UISETP.NE.U32.AND UP0, UPT, UR4, URZ, UPT ;  /* 0x000000ff0400728c */ /* 0x004fc8000bf05070 */
[----:B------:R-:W-:-:S09]  /*0190*/  UISETP.NE.AND.EX UP0, UPT, UR5, URZ, UPT, UP0 ;  /* 0x000000ff0500728c */ /* 0x000fd2000bf05300 */
[----:B------:R-:W-:Y:S05]  /*01a0*/  BRA.U UP0, `(.L_x_2) ;  /* 0x0000000100287547 */ /* 0x000fea000b800000 */
[----:B------:R-:W2:Y:S02]  /*01b0*/  LDCU.64 UR4, c[0x0][0x8a8] ;  /* 0x00011500ff0477ac */ /* 0x000ea40008000a00 */
[----:B--2---:R-:W-:-:S04]  /*01c0*/  UISETP.NE.U32.AND UP0, UPT, UR4, URZ, UPT ;  /* 0x000000ff0400728c */ /* 0x004fc8000bf05070 */
[----:B------:R-:W-:-:S09]  /*01d0*/  UISETP.NE.AND.EX UP0, UPT, UR5, URZ, UPT, UP0 ;  /* 0x000000ff0500728c */ /* 0x000fd2000bf05300 */
[----:B------:R-:W-:Y:S05]  /*01e0*/  BRA.U !UP0, `(.L_x_3) ;  /* 0x0000000108107547 */ /* 0x000fea000b800000 */
[----:B-1----:R-:W1:Y:S01]  /*01f0*/  LDC.64 R2, c[0x0][0x8a8] ;  /* 0x00022a00ff027b82 */ /* 0x002e620000000a00 */
[----:B------:R-:W1:Y:S02]  /*0200*/  LDCU.64 UR4, c[0x0][0x358] ;  /* 0x00006b00ff0477ac */ /* 0x000e640008000a00 */
[----:B-1----:R2:W5:Y:S01]  /*0210*/  LDG.E R70, desc[UR4][R2.64] ;  /* 0x0000000402467981 */ /* 0x002562000c1e1900 */
[----:B------:R-:W-:Y:S05]  /*0220*/  BRA `(.L_x_2) ;  /* 0x0000000000087947 */ /* 0x000fea0003800000 */
.L_x_3:
[----:B------:R-:W2:Y:S02]  /*0230*/  LDCU UR4, c[0x0][0x8a0] ;  /* 0x00011400ff0477ac */ /* 0x000ea40008000800 */
[----:B--2---:R-:W-:Y:S02]  /*0240*/  MOV R70, UR4 ;  /* 0x0000000400467c02 */ /* 0x004fe40008000f00 */
.L_x_2:
[----:B------:R-:W-:Y:S01]  /*0250*/  IMAD.U32 R0, RZ, RZ, UR22 ;  /* 0x00000016ff007e24 */ /* 0x000fe2000f8e00ff */
[----:B------:R-:W-:Y:S04]  /*0260*/  BSSY.RECONVERGENT B0, `(.L_x_4) ;  /* 0x000000c000007945 */ /* 0x000fe80003800200 */
[C---:B------:R-:W-:Y:S02]  /*0270*/  ISETP.NE.OR P1, PT, R0.reuse, 0x1, !P3 ;  /* 0x000000010000780c */ /* 0x040fe40005f25670 */
[----:B------:R-:W-:-:S11]  /*0280*/  ISETP.NE.OR P0, PT, R0, 0x3, !P3 ;  /* 0x000000030000780c */ /* 0x000fd60005f05670 */
[----:B------:R-:W-:Y:S05]  /*0290*/  @P1 BRA `(.L_x_5) ;  /* 0x0000000000201947 */ /* 0x000fea0003800000 */
[----:B------:R-:W3:Y:S02]  /*02a0*/  LDCU.64 UR4, c[0x0][0x348] ;  /* 0x00006900ff0477ac */ /* 0x000ee40008000a00 */
[----:B---3--:R-:W-:Y:S02]  /*02b0*/  UIADD3 UR6, UP1, UPT, UR4, 0x80, URZ ;  /* 0x0000008004067890 */ /* 0x008fe4000ff3e0ff */
[----:B------:R-:W-:Y:S02]  /*02c0*/  UIADD3 UR4, UP0, UPT, UR4, 0x180, URZ ;  /* 0x0000018004047890 */ /* 0x000fe4000ff1e0ff */
[----:B------:R-:W-:Y:S02]  /*02d0*/  UIADD3.X UR7, UPT, UPT, URZ, UR5, URZ, UP1, !UPT ;  /* 0x00000005ff077290 */ /* 0x000fe40008ffe4ff */
[----:B------:R-:W-:-:S07]  /*02e0*/  UIADD3.X UR5, UPT, UPT, URZ, UR5, URZ, UP0, !UPT ;  /* 0x00000005ff057290 */ /* 0x000fce00087fe4ff */
[----:B------:R3:W-:Y:S02]  /*02f0*/  UTMACCTL.PF [UR6] ;  /* 0x00000000060079b9 */ /* 0x0007e40008040000 */
[----:B------:R3:W-:Y:S02]  /*0300*/  UTMACCTL.PF [UR4] ;  /* 0x00000000040079b9 */ /* 0x0007e40008040000 */
[----:B---3--:R-:W-:Y:S01]  /*0310*/  NOP ;  /* 0x0000000000007918 */ /* 0x008fe20000000000 */
.L_x_5:
[----:B------:R-:W-:Y:S05]  /*0320*/  BSYNC.RECONVERGENT B0 ;  /* 0x0000000000007941 */ /* 0x000fea0003800200 */
.L_x_4:
[----:B------:R-:W-:Y:S04]  /*0330*/  BSSY.RECONVERGENT B0, `(.L_x_6) ;  /* 0x000000a000007945 */ /* 0x000fe80003800200 */
        /* <DEDUP_REMOVED lines=9> */
.L_x_7:
[----:B------:R-:W-:Y:S05]  /*03d0*/  BSYNC.RECONVERGENT B0 ;  /* 0x0000000000007941 */ /* 0x000fea0003800200 */
.L_x_6:
[----:B------:R-:W3:Y:S01]  /*03e0*/  LDCU.64 UR4, c[0x0][0x888] ;  /* 0x00011100ff0477ac */ /* 0x000ee20008000a00 */
[----:B------:R-:W-:Y:S02]  /*03f0*/  UISETP.EQ.U32.AND UP1, UPT, UR8, URZ, UPT ;  /* 0x000000ff0800728c */ /* 0x000fe4000bf22070 */
[----:B------:R-:W-:Y:S02]  /*0400*/  UPLOP3.LUT UP3, UPT, UPT, UPT, UPT, 0x80, 0x8 ;  /* 0x000000000008789c */ /* 0x000fe40003f6f070 */
[----:B---3--:R-:W-:-:S04]  /*0410*/  UISETP.NE.U32.AND UP0, UPT, UR4, URZ, UPT ;  /* 0x000000ff0400728c */ /* 0x008fc8000bf05070 */
[----:B------:R-:W-:-:S04]  /*0420*/  UISETP.NE.AND.EX UP0, UPT, UR5, URZ, UPT, UP0 ;  /* 0x000000ff0500728c */ /* 0x000fc8000bf05300 */
[----:B------:R-:W-:-:S04]  /*0430*/  UISETP.EQ.OR.EX UP2, UPT, UR9, URZ, !UP0, UP1 ;  /* 0x000000ff0900728c */ /* 0x000fc8000c742710 */
[----:B------:R-:W-:-:S05]  /*0440*/  UP2UR UR60, UPR, URZ, 0x4 ;  /* 0x00000004ff3c7883 */ /* 0x000fca0008000000 */
[----:B------:R-:W-:Y:S07]  /*0450*/  BRA.U !UP2, `(.L_x_8) ;  /* 0x000000010a207547 */ /* 0x000fee000b800000 */
[----:B------:R-:W-:Y:S01]  /*0460*/  UISETP.NE.U32.AND UP1, UPT, UR8, URZ, UPT ;  /* 0x000000ff0800728c */ /* 0x000fe2000bf25070 */
[----:B-----5:R-:W-:Y:S01]  /*0470*/  FSETP.NEU.AND P0, PT, R71, RZ, PT ;  /* 0x000000ff4700720b */ /* 0x020fe20003f0d000 */
[----:B------:R-:W-:Y:S02]  /*0480*/  USEL UR4, URZ, 0xffffffff, UP0 ;  /* 0xffffffffff047887 */ /* 0x000fe40008000000 */
[----:B------:R-:W-:-:S10]  /*0490*/  UISETP.NE.AND.EX UP1, UPT, UR9, URZ, UPT, UP1 ;  /* 0x000000ff0900728c */ /* 0x000fd4000bf25310 */
[----:B------:R-:W-:Y:S01]  /*04a0*/  VOTEU.ANY UP0, P0 ;  /* 0x0000000000ff7886 */ /* 0x000fe20000000100 */
[----:B------:R-:W-:-:S04]  /*04b0*/  @!UP1 USEL UR4, URZ, 0xffffffff, UP0 ;  /* 0xffffffffff049887 */ /* 0x000fc80008000000 */
[----:B------:R-:W-:-:S04]  /*04c0*/  ULOP3.LUT UR4, UR4, 0x1, URZ, 0xc0, !UPT ;  /* 0x0000000104047892 */ /* 0x000fc8000f8ec0ff */
[----:B------:R-:W-:-:S11]  /*04d0*/  UISETP.NE.U32.AND UP3, UPT, UR4, 0x1, UPT ;  /* 0x000000010400788c */ /* 0x000fd6000bf65070 */
.L_x_8:
[----:B-12---:R-:W1:Y:S01]  /*04e0*/  SHFL.IDX PT, R2, R142, RZ, 0x1f ;  /* 0x00001fff8e027589 */ /* 0x006e6200000e0000 */
[----:B------:R-:W-:-:S04]  /*04f0*/  UISETP.NE.AND UP0, UPT, UR22, 0x2, UPT ;  /* 0x000000021600788c */ /* 0x000fc8000bf05270 */
[----:B------:R-:W-:Y:S01]  /*0500*/  USEL UR34, URZ, 0x1, UP0 ;  /* 0x00000001ff227887 */ /* 0x000fe20008000000 */
[----:B-1----:R-:W-:-:S13]  /*0510*/  ISETP.NE.AND P0, PT, R2, RZ, PT ;  /* 0x000000ff0200720c */ /* 0x002fda0003f05270 */
[----:B------:R-:W-:Y:S05]  /*0520*/  @P0 BRA `(.L_x_9) ;  /* 0x0000000000cc0947 */ /* 0x000fea0003800000 */
[----:B------:R-:W-:Y:S01]  /*0530*/  ELECT P0, URZ, PT ;  /* 0x0000000000ff782f */ /* 0x000fe20003800000 */
[----:B------:R-:W-:-:S12]  /*0540*/  BSSY.RECONVERGENT B0, `(.L_x_9) ;  /* 0x0000031000007945 */ /* 0x000fd80003800200 */
[----:B------:R-:W-:Y:S05]  /*0550*/  @!P0 BRA `(.L_x_10) ;  /* 0x0000000000bc8947 */ /* 0x000fea0003800000 */
[----:B------:R-:W1:Y:S01]  /*0560*/  S2UR UR4, SR_CgaCtaId ;  /* 0x00000000000479c3 */ /* 0x000e620000008800 */
[----:B------:R-:W-:Y:S01]  /*0570*/  UMOV UR5, 0x400 ;  /* 0x0000040000057882 */ /* 0x000fe20000000000 */
[----:B------:R-:W-:Y:S01]  /*0580*/  UMOV UR8, 0x1 ;  /* 0x0000000100087882 */ /* 0x000fe20000000000 */
[----:B------:R-:W-:Y:S01]  /*0590*/  UMOV UR6, 0x2 ;  /* 0x0000000200067882 */ /* 0x000fe20000000000 */
[----:B------:R-:W-:-:S04]  /*05a0*/  UIADD3 UR8, UPT, UPT, -UR8, 0x100000, URZ ;  /* 0x0010000008087890 */ /* 0x000fc8000fffe1ff */
[----:B------:R-:W-:Y:S02]  /*05b0*/  USHF.L.U32 UR9, UR8, 0xb, URZ ;  /* 0x0000000b08097899 */ /* 0x000fe400080006ff */
[----:B------:R-:W-:Y:S02]  /*05c0*/  USHF.L.U32 UR8, UR8, 0x1, URZ ;  /* 0x0000000108087899 */ /* 0x000fe400080006ff */
[----:B------:R-:W-:-:S04]  /*05d0*/  UIADD3 UR6, UPT, UPT, -UR6, 0x100000, URZ ;  /* 0x0010000006067890 */ /* 0x000fc8000fffe1ff */
[----:B------:R-:W-:Y:S02]  /*05e0*/  USHF.L.U32 UR7, UR6, 0xb, URZ ;  /* 0x0000000b06077899 */ /* 0x000fe400080006ff */
[----:B------:R-:W-:Y:S02]  /*05f0*/  USHF.L.U32 UR6, UR6, 0x1, URZ ;  /* 0x0000000106067899 */ /* 0x000fe400080006ff */
[----:B-1----:R-:W-:Y:S01]  /*0600*/  ULEA UR4, UR4, UR5, 0x18 ;  /* 0x0000000504047291 */ /* 0x002fe2000f8ec0ff */
[----:B------:R-:W1:Y:S11]  /*0610*/  FENCE.VIEW.ASYNC.S ;  /* 0x00000000000073c6 */ /* 0x000e760000000000 */
[----:B-1----:R1:W2:Y:S01]  /*0620*/  SYNCS.EXCH.64 URZ, [UR4], UR8 ;  /* 0x0000000804ff75b2 */ /* 0x0022a20008000100 */
[----:B------:R1:W3:Y:S01]  /*0630*/  SYNCS.EXCH.64 URZ, [UR4+0x88], UR6 ;  /* 0x0000880604ff75b2 */ /* 0x0002e20008000100 */
[----:B------:R1:W4:Y:S01]  /*0640*/  SYNCS.EXCH.64 URZ, [UR4+0x8], UR8 ;  /* 0x0000080804ff75b2 */ /* 0x0003220008000100 */
[----:B------:R1:W1:Y:S01]  /*0650*/  SYNCS.EXCH.64 URZ, [UR4+0x90], UR6 ;  /* 0x0000900604ff75b2 */ /* 0x0002620008000100 */
        /* <DEDUP_REMOVED lines=30> */
[----:B--234-:R-:W-:Y:S01]  /*0840*/  NOP ;  /* 0x0000000000007918 */ /* 0x01cfe20000000000 */
.L_x_10:
[----:B-1----:R-:W-:Y:S05]  /*0850*/  BSYNC.RECONVERGENT B0 ;  /* 0x0000000000007941 */ /* 0x002fea0003800200 */
.L_x_9:
[----:B------:R-:W1:Y:S01]  /*0860*/  SHFL.IDX PT, R2, R142, RZ, 0x1f ;  /* 0x00001fff8e027589 */ /* 0x000e6200000e0000 */
[----:B------:R-:W-:Y:S01]  /*0870*/  NOP ;  /* 0x0000000000007918 */ /* 0x000fe20000000000 */
[----:B-1----:R-:W-:-:S13]  /*0880*/  ISETP.NE.AND P0, PT, R2, 0x1, PT ;  /* 0x000000010200780c */ /* 0x002fda0003f05270 */
[----:B------:R-:W-:Y:S05]  /*0890*/  @P0 BRA `(.L_x_11) ;  /* 0x0000000000400947 */ /* 0x000fea0003800000 */
        /* <DEDUP_REMOVED lines=9> */
[----:B------:R-:W-:Y:S01]  /*0930*/  USHF.L.U32 UR6, UR6, 0x1, URZ ;  /* 0x0000000106067899 */ /* 0x000fe200080006ff */
[----:B------:R-:W-:Y:S01]  /*0940*/  ELECT P0, URZ, PT ;  /* 0x0000000000ff782f */ /* 0x000fe20003800000 */
[----:B-1----:R-:W-:Y:S01]  /*0950*/  ULEA UR4, UR4, UR5, 0x18 ;  /* 0x0000000504047291 */ /* 0x002fe2000f8ec0ff */
[----:B------:R-:W1:Y:S11]  /*0960*/  FENCE.VIEW.ASYNC.S ;  /* 0x00000000000073c6 */ /* 0x000e760000000000 */
[----:B-1----:R1:W2:Y:S01]  /*0970*/  SYNCS.EXCH.64 URZ, [UR4+0x110], UR8 ;  /* 0x0001100804ff75b2 */ /* 0x0022a20008000100 */
[----:B------:R1:W3:Y:S01]  /*0980*/  SYNCS.EXCH.64 URZ, [UR4+0x118], UR6 ;  /* 0x0001180604ff75b2 */ /* 0x0002e20008000100 */
[----:B------:R-:W-:Y:S01]  /*0990*/  NOP ;  /* 0x0000000000007918 */ /* 0x000fe20000000000 */
.L_x_11:
[----:B------:R-:W4:Y:S01]  /*09a0*/  SHFL.IDX PT, R2, R142, RZ, 0x1f ;  /* 0x00001fff8e027589 */ /* 0x000f2200000e0000 */
[----:B------:R-:W-:Y:S01]  /*09b0*/  NOP ;  /* 0x0000000000007918 */ /* 0x000fe20000000000 */
[----:B----4-:R-:W-:-:S13]  /*09c0*/  ISETP.NE.AND P0, PT, R2, 0x3, PT ;  /* 0x000000030200780c */ /* 0x010fda0003f05270 */
[----:B------:R-:W-:Y:S05]  /*09d0*/  @P0 BRA `(.L_x_12) ;  /* 0x0000000000300947 */ /* 0x000fea0003800000 */
[----:B-1----:R-:W1:Y:S01]  /*09e0*/  S2UR UR6, SR_CgaCtaId ;  /* 0x00000000000679c3 */ /* 0x002e620000008800 */
[----:B------:R-:W-:Y:S01]  /*09f0*/  UMOV UR4, 0x400 ;  /* 0x0000040000047882 */ /* 0x000fe20000000000 */
[----:B------:R-:W-:Y:S01]  /*0a00*/  UMOV UR5, 0x20 ;  /* 0x0000002000057882 */ /* 0x000fe20000000000 */
[----:B------:R-:W-:Y:S01]  /*0a10*/  ELECT P0, URZ, PT ;  /* 0x0000000000ff782f */ /* 0x000fe20003800000 */
[----:B-1----:R-:W-:Y:S02]  /*0a20*/  ULEA UR6, UR6, UR4, 0x18 ;  /* 0x0000000406067291 */ /* 0x002fe4000f8ec0ff */
[----:B------:R-:W-:-:S04]  /*0a30*/  UIADD3 UR4, UPT, UPT, -UR5, 0x100000, URZ ;  /* 0x0010000005047890 */ /* 0x000fc8000fffe1ff */
[----:B------:R-:W-:Y:S02]  /*0a40*/  USHF.L.U32 UR5, UR4, 0xb, URZ ;  /* 0x0000000b04057899 */ /* 0x000fe400080006ff */
[----:B------:R-:W-:Y:S01]  /*0a50*/  USHF.L.U32 UR4, UR4, 0x1, URZ ;  /* 0x0000000104047899 */ /* 0x000fe200080006ff */
[----:B------:R-:W1:Y:S11]  /*0a60*/  FENCE.VIEW.ASYNC.S ;  /* 0x00000000000073c6 */ /* 0x000e760000000000 */
[----:B-1----:R4:W1:Y:S01]  /*0a70*/  SYNCS.EXCH.64 URZ, [UR6+0x120], UR4 ;  /* 0x0001200406ff75b2 */ /* 0x0028620008000100 */
[----:B------:R4:W1:Y:S02]  /*0a80*/  SYNCS.EXCH.64 URZ, [UR6+0x128], UR4 ;  /* 0x0001280406ff75b2 */ /* 0x0008640008000100 */
[----:B----4-:R-:W-:Y:S01]  /*0a90*/  NOP ;  /* 0x0000000000007918 */ /* 0x010fe20000000000 */
.L_x_12:
[----:B------:R-:W4:Y:S01]  /*0aa0*/  SHFL.IDX PT, R2, R142, RZ, 0x1f ;  /* 0x00001fff8e027589 */ /* 0x000f2200000e0000 */
[----:B------:R-:W-:Y:S01]  /*0ab0*/  NOP ;  /* 0x0000000000007918 */ /* 0x000fe20000000000 */
[----:B----4-:R-:W-:-:S13]  /*0ac0*/  ISETP.NE.AND P0, PT, R2, 0x4, PT ;  /* 0x000000040200780c */ /* 0x010fda0003f05270 */
[----:B------:R-:W-:Y:S05]  /*0ad0*/  @P0 BRA `(.L_x_13) ;  /* 0x00000000004c0947 */ /* 0x000fea0003800000 */
[----:B-1----:R-:W1:Y:S01]  /*0ae0*/  S2UR UR6, SR_CgaCtaId ;  /* 0x00000000000679c3 */ /* 0x002e620000008800 */
[----:B------:R-:W-:Y:S01]  /*0af0*/  UMOV UR4, 0x1e0 ;  /* 0x000001e000047882 */ /* 0x000fe20000000000 */
[----:B------:R-:W-:Y:S01]  /*0b00*/  UMOV UR5, 0x400 ;  /* 0x0000040000057882 */ /* 0x000fe20000000000 */
[----:B------:R-:W-:Y:S01]  /*0b10*/  USEL UR4, UR4, 0x1a0, UP3 ;  /* 0x000001a004047887 */ /* 0x000fe20009800000 */
[----:B------:R-:W-:Y:S01]  /*0b20*/  UMOV UR8, 0x1 ;  /* 0x0000000100087882 */ /* 0x000fe20000000000 */
[----:B------:R-:W-:Y:S01]  /*0b30*/  ELECT P0, URZ, PT ;  /* 0x0000000000ff782f */ /* 0x000fe20003800000 */
[----:B------:R-:W-:-:S04]  /*0b40*/  UIADD3 UR8, UPT, UPT, -UR8, 0x100000, URZ ;  /* 0x0010000008087890 */ /* 0x000fc8000fffe1ff */
[----:B------:R-:W-:Y:S02]  /*0b50*/  USHF.L.U32 UR9, UR8, 0xb, URZ ;  /* 0x0000000b08097899 */ /* 0x000fe400080006ff */
[----:B------:R-:W-:Y:S02]  /*0b60*/  USHF.L.U32 UR8, UR8, 0x1, URZ ;  /* 0x0000000108087899 */ /* 0x000fe400080006ff */
[----:B-1----:R-:W-:Y:S02]  /*0b70*/  ULEA UR6, UR6, UR5, 0x18 ;  /* 0x0000000506067291 */ /* 0x002fe4000f8ec0ff */
[----:B------:R-:W-:-:S04]  /*0b80*/  UIADD3 UR4, UPT, UPT, -UR4, 0x100000, URZ ;  /* 0x0010000004047890 */ /* 0x000fc8000fffe1ff */
[----:B------:R-:W-:Y:S02]  /*0b90*/  USHF.L.U32 UR5, UR4, 0xb, URZ ;  /* 0x0000000b04057899 */ /* 0x000fe400080006ff */
[----:B------:R-:W-:Y:S01]  /*0ba0*/  USHF.L.U32 UR4, UR4, 0x1, URZ ;  /* 0x0000000104047899 */ /* 0x000fe200080006ff */
[----:B------:R-:W1:Y:S03]  /*0bb0*/  FENCE.VIEW.ASYNC.S ;  /* 0x00000000000073c6 */ /* 0x000e660000000000 */
[----:B-1----:R4:W1:Y:S08]  /*0bc0*/  SYNCS.EXCH.64 URZ, [UR6+0x130], UR8 ;  /* 0x0001300806ff75b2 */ /* 0x0028700008000100 */
[----:B------:R4:W1:Y:S01]  /*0bd0*/  SYNCS.EXCH.64 URZ, [UR6+0x140], UR4 ;  /* 0x0001400406ff75b2 */ /* 0x0008620008000100 */
[----:B------:R4:W1:Y:S01]  /*0be0*/  SYNCS.EXCH.64 URZ, [UR6+0x138], UR8 ;  /* 0x0001380806ff75b2 */ /* 0x0008620008000100 */
[----:B------:R4:W1:Y:S02]  /*0bf0*/  SYNCS.EXCH.64 URZ, [UR6+0x148], UR4 ;  /* 0x0001480406ff75b2 */ /* 0x0008640008000100 */
[----:B----4-:R-:W-:Y:S01]  /*0c00*/  NOP ;  /* 0x0000000000007918 */ /* 0x010fe20000000000 */
.L_x_13:
[----:B------:R-:W4:Y:S01]  /*0c10*/  SHFL.IDX PT, R2, R142, RZ, 0x1f ;  /* 0x00001fff8e027589 */ /* 0x000f2200000e0000 */
[----:B------:R-:W-:Y:S01]  /*0c20*/  NOP ;  /* 0x0000000000007918 */ /* 0x000fe20000000000 */
[----:B----4-:R-:W-:-:S13]  /*0c30*/  ISETP.NE.AND P0, PT, R2, 0x5, PT ;  /* 0x000000050200780c */ /* 0x010fda0003f05270 */
[----:B------:R-:W-:Y:S05]  /*0c40*/  @P0 BRA `(.L_x_14) ;  /* 0x0000000000580947 */ /* 0x000fea0003800000 */
[----:B-1----:R-:W1:Y:S01]  /*0c50*/  S2UR UR4, SR_CgaCtaId ;  /* 0x00000000000479c3 */ /* 0x002e620000008800 */
        /* <DEDUP_REMOVED lines=12> */
[----:B-1----:R4:W1:Y:S01]  /*0d20*/  SYNCS.EXCH.64 URZ, [UR4+0x150], UR8 ;  /* 0x0001500804ff75b2 */ /* 0x0028620008000100 */
[----:B------:R4:W1:Y:S01]  /*0d30*/  SYNCS.EXCH.64 URZ, [UR4+0x170], UR6 ;  /* 0x0001700604ff75b2 */ /* 0x0008620008000100 */
[----:B------:R4:W1:Y:S01]  /*0d40*/  SYNCS.EXCH.64 URZ, [UR4+0x158], UR8 ;  /* 0x0001580804ff75b2 */ /* 0x0008620008000100 */
[----:B------:R4:W1:Y:S01]  /*0d50*/  SYNCS.EXCH.64 URZ, [UR4+0x178], UR6 ;  /* 0x0001780604ff75b2 */ /* 0x0008620008000100 */
[----:B------:R4:W1:Y:S01]  /*0d60*/  SYNCS.EXCH.64 URZ, [UR4+0x160], UR8 ;  /* 0x0001600804ff75b2 */ /* 0x0008620008000100 */
[----:B------:R4:W1:Y:S01]  /*0d70*/  SYNCS.EXCH.64 URZ, [UR4+0x180], UR6 ;  /* 0x0001800604ff75b2 */ /* 0x0008620008000100 */
[----:B------:R4:W1:Y:S01]  /*0d80*/  SYNCS.EXCH.64 URZ, [UR4+0x168], UR8 ;  /* 0x0001680804ff75b2 */ /* 0x0008620008000100 */
[----:B------:R4:W1:Y:S02]  /*0d90*/  SYNCS.EXCH.64 URZ, [UR4+0x188], UR6 ;  /* 0x0001880604ff75b2 */ /* 0x0008640008000100 */
[----:B----4-:R-:W-:Y:S01]  /*0da0*/  NOP ;  /* 0x0000000000007918 */ /* 0x010fe20000000000 */
.L_x_14:
[----:B------:R-:W4:Y:S01]  /*0db0*/  SHFL.IDX PT, R2, R142, RZ, 0x1f ;  /* 0x00001fff8e027589 */ /* 0x000f2200000e0000 */
[----:B------:R-:W1:Y:S01]  /*0dc0*/  S2UR UR61, SR_CgaCtaId ;  /* 0x00000000003d79c3 */ /* 0x000e620000008800 */
[----:B------:R-:W-:Y:S01]  /*0dd0*/  NOP ;  /* 0x0000000000007918 */ /* 0x000fe20000000000 */
[----:B----4-:R-:W-:-:S13]  /*0de0*/  ISETP.NE.AND P0, PT, R2, 0x3, PT ;  /* 0x000000030200780c */ /* 0x010fda0003f05270 */
[----:B-1----:R-:W-:Y:S05]  /*0df0*/  @P0 BRA `(.L_x_15) ;  /* 0x0000000000340947 */ /* 0x002fea0003800000 */
[----:B------:R-:W-:Y:S01]  /*0e00*/  UMOV UR4, 0x400 ;  /* 0x0000040000047882 */ /* 0x000fe20000000000 */
[----:B------:R-:W-:Y:S01]  /*0e10*/  UMOV UR6, 0x20 ;  /* 0x0000002000067882 */ /* 0x000fe20000000000 */
[----:B------:R-:W-:Y:S02]  /*0e20*/  ULEA UR4, UR61, UR4, 0x18 ;  /* 0x000000043d047291 */ /* 0x000fe4000f8ec0ff */
[----:B------:R-:W-:-:S04]  /*0e30*/  UIADD3 UR6, UPT, UPT, -UR6, 0x100000, URZ ;  /* 0x0010000006067890 */ /* 0x000fc8000fffe1ff */
[----:B------:R-:W-:Y:S02]  /*0e40*/  USHF.L.U32 UR7, UR6, 0xb, URZ ;  /* 0x0000000b06077899 */ /* 0x000fe400080006ff */
[----:B------:R-:W-:Y:S01]  /*0e50*/  USHF.L.U32 UR6, UR6, 0x1, URZ ;  /* 0x0000000106067899 */ /* 0x000fe200080006ff */
[----:B------:R-:W-:Y:S01]  /*0e60*/  ELECT P0, URZ, PT ;  /* 0x0000000000ff782f */ /* 0x000fe20003800000 */
[----:B------:R-:W1:Y:S10]  /*0e70*/  FENCE.VIEW.ASYNC.S ;  /* 0x00000000000073c6 */ /* 0x000e740000000000 */
[----:B-1----:R1:W4:Y:S01]  /*0e80*/  SYNCS.EXCH.64 URZ, [UR4+0x190], UR6 ;  /* 0x0001900604ff75b2 */ /* 0x0023220008000100 */
[----:B------:R1:W1:Y:S01]  /*0e90*/  SYNCS.EXCH.64 URZ, [UR4+0x1a0], UR6 ;  /* 0x0001a00604ff75b2 */ /* 0x0002620008000100 */
[----:B------:R1:W1:Y:S01]  /*0ea0*/  SYNCS.EXCH.64 URZ, [UR4+0x198], UR6 ;  /* 0x0001980604ff75b2 */ /* 0x0002620008000100 */
[----:B------:R1:W1:Y:S01]  /*0eb0*/  SYNCS.EXCH.64 URZ, [UR4+0x1a8], UR6 ;  /* 0x0001a80604ff75b2 */ /* 0x0002620008000100 */
[----:B------:R-:W-:Y:S01]  /*0ec0*/  NOP ;  /* 0x0000000000007918 */ /* 0x000fe20000000000 */
.L_x_15:
[----:B-1----:R-:W1:Y:S01]  /*0ed0*/  LDCU UR4, c[0x0][0x36c] ;  /* 0x00006d80ff0477ac */ /* 0x002e620008000800 */
[----:B------:R-:W-:Y:S01]  /*0ee0*/  ISETP.NE.OR P3, PT, R0, 0x2, !P3 ;  /* 0x000000020000780c */ /* 0x000fe20005f65670 */
[----:B------:R-:W-:Y:S01]  /*0ef0*/  NOP ;  /* 0x0000000000007918 */ /* 0x000fe20000000000 */
[----:B------:R-:W-:Y:S01]  /*0f00*/  LOP3.LUT R0, R131, 0x1f, RZ, 0xc0, !PT ;  /* 0x0000001f83007812 */ /* 0x000fe200078ec0ff */
[----:B------:R-:W-:Y:S02]  /*0f10*/  UISETP.NE.AND UP4, UPT, UR22, URZ, UPT ;  /* 0x000000ff1600728c */ /* 0x000fe4000bf85270 */
[----:B-1----:R-:W-:-:S09]  /*0f20*/  UISETP.EQ.U32.AND UP5, UPT, UR4, 0x1, UPT ;  /* 0x000000010400788c */ /* 0x002fd2000bfa2070 */
[----:B------:R-:W-:Y:S05]  /*0f30*/  BRA.U !UP5, `(.L_x_16) ;  /* 0x000000010d087547 */ /* 0x000fea000b800000 */
[----:B--234-:R-:W-:Y:S01]  /*0f40*/  UCGABAR_ARV ;  /* 0x00000000000079c7 */ /* 0x01cfe20008000000 */
[----:B------:R-:W-:Y:S05]  /*0f50*/  BRA `(.L_x_17) ;  /* 0x0000000000047947 */ /* 0x000fea0003800000 */
.L_x_16:
[----:B--234-:R-:W-:Y:S01]  /*0f60*/  NOP ;  /* 0x0000000000007918 */ /* 0x01cfe20000000000 */
.L_x_17:
[----:B------:R-:W1:Y:S01]  /*0f70*/  S2UR UR7, SR_CTAID.X ;  /* 0x00000000000779c3 */ /* 0x000e620000002500 */
[----:B------:R-:W-:-:S05]  /*0f80*/  CS2R.32 R3, SR_CgaSize ;  /* 0x0000000000037805 */ /* 0x000fca0000008a00 */
[----:B------:R-:W-:-:S05]  /*0f90*/  IMAD R3, R3, -0xa0, RZ ;  /* 0xffffff6003037824 */ /* 0x000fca00078e02ff */
[----:B------:R-:W-:-:S14]  /*0fa0*/  R2UR UR5, R3 ;  /* 0x00000000030572ca */ /* 0x000fdc00000e0000 */
[----:B------:R-:W2:Y:S01]  /*0fb0*/  LDCU UR5, c[0x0][UR5+0x2b0] ;  /* 0x00005600050577ac */ /* 0x000ea20008000800 */
[----:B------:R-:W-:-:S05]  /*0fc0*/  CS2R.32 R3, SR_CgaSize ;  /* 0x0000000000037805 */ /* 0x000fca0000008a00 */
[----:B------:R-:W-:-:S05]  /*0fd0*/  IMAD R3, R3, -0xa0, RZ ;  /* 0xffffff6003037824 */ /* 0x000fca00078e02ff */
[----:B------:R-:W-:-:S14]  /*0fe0*/  R2UR UR4, R3 ;  /* 0x00000000030472ca */ /* 0x000fdc00000e0000 */
[----:B------:R-:W3:Y:S01]  /*0ff0*/  LDCU UR4, c[0x0][UR4+0x2b4] ;  /* 0x00005680040477ac */ /* 0x000ee20008000800 */
[----:B------:R-:W4:Y:S01]  /*1000*/  S2UR UR8, SR_CTAID.Y ;  /* 0x00000000000879c3 */ /* 0x000f220000002600 */
[----:B------:R-:W3:Y:S01]  /*1010*/  LDCU UR23, c[0x0][0xb24] ;  /* 0x00016480ff1777ac */ /* 0x000ee20008000800 */
[----:B------:R-:W-:-:S05]  /*1020*/  CS2R.32 R3, SR_CgaSize ;  /* 0x0000000000037805 */ /* 0x000fca0000008a00 */
[----:B------:R-:W-:-:S05]  /*1030*/  IMAD R3, R3, -0xa0, RZ ;  /* 0xffffff6003037824 */ /* 0x000fca00078e02ff */
[----:B------:R-:W-:-:S14]  /*1040*/  R2UR UR58, R3 ;  /* 0x00000000033a72ca */ /* 0x000fdc00000e0000 */
[----:B------:R-:W3:Y:S01]  /*1050*/  LDCU UR58, c[0x0][UR58+0x2a0] ;  /* 0x000054003a3a77ac */ /* 0x000ee20008000800 */
[----:B------:R-:W1:Y:S01]  /*1060*/  S2UR UR36, SR_CTAID.Z ;  /* 0x00000000002479c3 */ /* 0x000e620000002700 */
[----:B------:R-:W-:-:S05]  /*1070*/  CS2R.32 R3, SR_CgaSize ;  /* 0x0000000000037805 */ /* 0x000fca0000008a00 */
[----:B------:R-:W-:-:S05]  /*1080*/  IMAD R3, R3, -0xa0, RZ ;  /* 0xffffff6003037824 */ /* 0x000fca00078e02ff */
[----:B------:R-:W-:-:S14]  /*1090*/  R2UR UR55, R3 ;  /* 0x00000000033772ca */ /* 0x000fdc00000e0000 */
[----:B------:R-:W3:Y:S01]  /*10a0*/  LDCU UR55, c[0x0][UR55+0x2a4] ;  /* 0x00005480373777ac */ /* 0x000ee20008000800 */
[----:B------:R-:W3:Y:S01]  /*10b0*/  LDCU UR40, c[0x0][0xb24] ;  /* 0x00016480ff2877ac */ /* 0x000ee20008000800 */
[----:B-1----:R-:W-:Y:S01]  /*10c0*/  I2FP.F32.U32 R3, UR7 ;  /* 0x0000000700037c45 */ /* 0x002fe20008201000 */
[----:B------:R-:W1:Y:S04]  /*10d0*/  LDCU UR25, c[0x0][0xb30] ;  /* 0x00016600ff1977ac */ /* 0x000e680008000800 */
[----:B--2---:R-:W-:Y:S01]  /*10e0*/  FMUL R3, R3, UR5 ;  /* 0x0000000503037c20 */ /* 0x004fe20008400000 */
[----:B------:R-:W-:Y:S01]  /*10f0*/  USHF.L.U32 UR28, UR61, 0xc, URZ ;  /* 0x0000000c3d1c7899 */ /* 0x000fe200080006ff */
[----:B----4-:R-:W-:Y:S01]  /*1100*/  I2FP.F32.U32 R2, UR8 ;  /* 0x0000000800027c45 */ /* 0x010fe20008201000 */
[----:B---3--:R-:W-:-:S03]  /*1110*/  UISETP.GE.AND UP2, UPT, UR23, 0x1, UPT ;  /* 0x000000011700788c */ /* 0x008fc6000bf46270 */
[----:B------:R-:W2:Y:S01]  /*1120*/  F2I.U32.TRUNC.NTZ R3, R3 ;  /* 0x0000000300037305 */ /* 0x000ea2000020f000 */
[----:B------:R-:W-:Y:S01]  /*1130*/  UMOV UR46, UR7 ;  /* 0x00000007002e7c82 */ /* 0x000fe20008000000 */
[----:B------:R-:W-:Y:S01]  /*1140*/  FMUL R2, R2, UR4 ;  /* 0x0000000402027c20 */ /* 0x000fe20008400000 */
[----:B------:R-:W-:-:S05]  /*1150*/  UMOV UR45, UR8 ;  /* 0x00000008002d7c82 */ /* 0x000fca0008000000 */
[----:B------:R-:W3:Y:S01]  /*1160*/  F2I.U32.TRUNC.NTZ R2, R2 ;  /* 0x0000000200027305 */ /* 0x000ee2000020f000 */
[----:B--2---:R-:W-:Y:S02]  /*1170*/  R2UR UR4, R3 ;  /* 0x00000000030472ca */ /* 0x004fe400000e0000 */
[----:B---3--:R-:W-:Y:S02]  /*1180*/  R2UR UR6, R2 ;  /* 0x00000000020672ca */ /* 0x008fe400000e0000 */
[----:B------:R-:W-:-:S09]  /*1190*/  PRMT R2, RZ, 0x7610, R2 ;  /* 0x00007610ff027816 */ /* 0x000fd20000000002 */
[----:B------:R-:W-:-:S04]  /*11a0*/  UIADD3 UR5, UPT, UPT, -UR4, URZ, URZ ;  /* 0x000000ff04057290 */ /* 0x000fc8000fffe1ff */
[----:B------:R-:W-:Y:S02]  /*11b0*/  UIMAD UR58, UR58, UR5, UR7 ;  /* 0x000000053a3a72a4 */ /* 0x000fe4000f8e0207 */
[----:B------:R-:W-:-:S04]  /*11c0*/  UIADD3 UR4, UPT, UPT, -UR6, URZ, URZ ;  /* 0x000000ff06047290 */ /* 0x000fc8000fffe1ff */
[----:B------:R-:W-:Y:S01]  /*11d0*/  UIMAD UR55, UR55, UR4, UR8 ;  /* 0x00000004373772a4 */ /* 0x000fe2000f8e0208 */
[----:B-1----:R-:W-:Y:S11]  /*11e0*/  BRA.U UP4, `(.L_x_18) ;  /* 0x0000000104247547 */ /* 0x002ff6000b800000 */
[----:B------:R-:W-:Y:S02]  /*11f0*/  UISETP.NE.AND UP0, UPT, UR55, URZ, UPT ;  /* 0x000000ff3700728c */ /* 0x000fe4000bf05270 */
[----:B------:R-:W-:Y:S02]  /*1200*/  UISETP.NE.AND UP1, UPT, UR55, 0x1, UPT ;  /* 0x000000013700788c */ /* 0x000fe4000bf25270 */
[----:B------:R-:W-:Y:S02]  /*1210*/  UISETP.EQ.OR UP0, UPT, UR58, URZ, !UP0 ;  /* 0x000000ff3a00728c */ /* 0x000fe4000c702670 */
[----:B------:R-:W-:Y:S02]  /*1220*/  USEL UR4, URZ, 0x2, UP1 ;  /* 0x00000002ff047887 */ /* 0x000fe40008800000 */
[----:B------:R-:W-:Y:S02]  /*1230*/  USEL UR5, URZ, 0x1, !UP0 ;  /* 0x00000001ff057887 */ /* 0x000fe4000c000000 */
[----:B------:R-:W-:-:S04]  /*1240*/  UISETP.NE.AND UP0, UPT, UR58, URZ, UPT ;  /* 0x000000ff3a00728c */ /* 0x000fc8000bf05270 */
[----:B------:R-:W-:-:S04]  /*1250*/  USEL UR4, UR4, 0x2, UP0 ;  /* 0x0000000204047887 */ /* 0x000fc80008000000 */
[----:B------:R-:W-:-:S06]  /*1260*/  UIADD3 UR4, UPT, UPT, UR5, UR4, URZ ;  /* 0x0000000405047290 */ /* 0x000fcc000fffe0ff */
[----:B------:R-:W-:Y:S02]  /*1270*/  MOV R2, UR4 ;  /* 0x0000000400027c02 */ /* 0x000fe40008000f00 */
.L_x_18:
[----:B------:R-:W-:Y:S05]  /*1280*/  BRA.U !UP2, `(.L_x_19) ;  /* 0x000000010ad47547 */ /* 0x000fea000b800000 */
[----:B------:R-:W1:Y:S01]  /*1290*/  LDCU.128 UR12, c[0x0][0xb10] ;  /* 0x00016200ff0c77ac */ /* 0x000e620008000c00 */
[----:B------:R-:W2:Y:S01]  /*12a0*/  LDCU UR6, c[0x0][0x370] ;  /* 0x00006e00ff0677ac */ /* 0x000ea20008000800 */
[----:B------:R-:W3:Y:S01]  /*12b0*/  LDCU UR5, c[0x0][0x374] ;  /* 0x00006e80ff0577ac */ /* 0x000ee20008000800 */
[----:B------:R-:W4:Y:S01]  /*12c0*/  LDCU UR24, c[0x0][0xb0c] ;  /* 0x00016180ff1877ac */ /* 0x000f220008000800 */
[----:B------:R-:W4:Y:S01]  /*12d0*/  LDCU UR4, c[0x0][0xb20] ;  /* 0x00016400ff0477ac */ /* 0x000f220008000800 */
[----:B------:R-:W4:Y:S01]  /*12e0*/  LDCU.64 UR8, c[0x0][0xb28] ;  /* 0x00016500ff0877ac */ /* 0x000f220008000a00 */
[----:B-1----:R-:W-:Y:S02]  /*12f0*/  UISETP.NE.AND UP0, UPT, UR14, 0x1, UPT ;  /* 0x000000010e00788c */ /* 0x002fe4000bf05270 */
[----:B---3--:R-:W-:Y:S02]  /*1300*/  UIMAD.WIDE.U32 UR10, UR5, UR15, URZ ;  /* 0x0000000f050a72a5 */ /* 0x008fe4000f8e00ff */
[----:B--2---:R-:W-:-:S02]  /*1310*/  UIMAD.WIDE.U32 UR18, UR6, UR12, URZ ;  /* 0x0000000c061272a5 */ /* 0x004fc4000f8e00ff */
[----:B----4-:R-:W-:Y:S02]  /*1320*/  UISETP.NE.AND UP1, UPT, UR24, 0x1, UPT ;  /* 0x000000011800788c */ /* 0x010fe4000bf25270 */
[----:B------:R-:W-:Y:S01]  /*1330*/  UISETP.NE.AND UP2, UPT, UR23, 0x1, UPT ;  /* 0x000000011700788c */ /* 0x000fe2000bf45270 */
[----:B------:R-:W-:Y:S02]  /*1340*/  UMOV UR10, UR11 ;  /* 0x0000000b000a7c82 */ /* 0x000fe40008000000 */
[----:B------:R-:W-:Y:S01]  /*1350*/  UMOV UR18, UR19 ;  /* 0x0000001300127c82 */ /* 0x000fe20008000000 */
[----:B------:R-:W-:Y:S02]  /*1360*/  @UP0 USHF.R.U32.HI UR5, URZ, UR4, UR10 ;  /* 0x00000004ff050299 */ /* 0x000fe4000801160a */
[----:B------:R-:W-:Y:S02]  /*1370*/  UIMAD.WIDE.U32 UR20, UR45, UR15, URZ ;  /* 0x0000000f2d1472a5 */ /* 0x000fe4000f8e00ff */
[----:B------:R-:W-:-:S02]  /*1380*/  UIMAD.WIDE.U32 UR10, UR5, UR8, URZ ;  /* 0x00000008050a72a5 */ /* 0x000fc4000f8e00ff */
[----:B------:R-:W-:Y:S02]  /*1390*/  @UP1 USHF.R.U32.HI UR6, URZ, UR13, UR18 ;  /* 0x0000000dff061299 */ /* 0x000fe40008011612 */
[----:B------:R-:W-:Y:S02]  /*13a0*/  UIMAD.WIDE.U32 UR16, UR46, UR12, URZ ;  /* 0x0000000c2e1072a5 */ /* 0x000fe4000f8e00ff */
[----:B------:R-:W-:Y:S01]  /*13b0*/  UIMAD.WIDE.U32 UR18, UR6, UR8, URZ ;  /* 0x00000008061272a5 */ /* 0x000fe2000f8e00ff */
[----:B------:R-:W-:Y:S01]  /*13c0*/  UMOV UR20, UR21 ;  /* 0x0000001500147c82 */ /* 0x000fe20008000000 */
[----:B------:R-:W-:Y:S01]  /*13d0*/  UMOV UR10, UR11 ;  /* 0x0000000b000a7c82 */ /* 0x000fe20008000000 */
[----:B------:R-:W-:Y:S02]  /*13e0*/  USHF.R.U32.HI UR20, URZ, UR4, UR20 ;  /* 0x00000004ff147299 */ /* 0x000fe40008011614 */
[----:B------:R-:W-:Y:S02]  /*13f0*/  @UP2 USHF.R.U32.HI UR5, URZ, UR9, UR10 ;  /* 0x00000009ff052299 */ /* 0x000fe4000801160a */
[----:B------:R-:W-:Y:S01]  /*1400*/  UMOV UR7, UR19 ;  /* 0x0000001300077c82 */ /* 0x000fe20008000000 */
[----:B------:R-:W-:Y:S01]  /*1410*/  UMOV UR16, UR17 ;  /* 0x0000001100107c82 */ /* 0x000fe20008000000 */
[----:B------:R-:W-:-:S02]  /*1420*/  @UP2 USHF.R.U32.HI UR6, URZ, UR9, UR7 ;  /* 0x00000009ff062299 */ /* 0x000fc40008011607 */
[----:B------:R-:W-:Y:S02]  /*1430*/  USHF.R.U32.HI UR13, URZ, UR13, UR16 ;  /* 0x0000000dff0d7299 */ /* 0x000fe40008011610 */
[----:B------:R-:W-:Y:S02]  /*1440*/  USEL UR4, UR45, UR20, !UP0 ;  /* 0x000000142d047287 */ /* 0x000fe4000c000000 */
[----:B------:R-:W-:Y:S02]  /*1450*/  UIMAD UR7, UR5, UR23, URZ ;  /* 0x00000017050772a4 */ /* 0x000fe4000f8e02ff */
[----:B------:R-:W-:Y:S02]  /*1460*/  USEL UR5, UR46, UR13, !UP1 ;  /* 0x0000000d2e057287 */ /* 0x000fe4000c800000 */
[----:B------:R-:W-:Y:S02]  /*1470*/  UIMAD UR12, UR6, UR23, URZ ;  /* 0x00000017060c72a4 */ /* 0x000fe4000f8e02ff */
[----:B------:R-:W-:-:S02]  /*1480*/  UISETP.GE.AND UP0, UPT, UR4, UR7, UPT ;  /* 0x000000070400728c */ /* 0x000fc4000bf06270 */
[----:B------:R-:W-:Y:S02]  /*1490*/  UIMAD.WIDE.U32 UR10, UR4, UR8, URZ ;  /* 0x00000008040a72a5 */ /* 0x000fe4000f8e00ff */
[----:B------:R-:W-:Y:S02]  /*14a0*/  UISETP.GE.OR UP0, UPT, UR5, UR12, UP0 ;  /* 0x0000000c0500728c */ /* 0x000fe40008706670 */
[----:B------:R-:W-:Y:S02]  /*14b0*/  UIMAD.WIDE.U32 UR12, UR5, UR8, URZ ;  /* 0x00000008050c72a5 */ /* 0x000fe4000f8e00ff */
[----:B------:R-:W-:Y:S01]  /*14c0*/  UIADD3 UR10, UPT, UPT, -UR4, URZ, URZ ;  /* 0x000000ff040a7290 */ /* 0x000fe2000fffe1ff */
[----:B------:R-:W-:Y:S01]  /*14d0*/  UMOV UR8, UR11 ;  /* 0x0000000b00087c82 */ /* 0x000fe20008000000 */
[----:B------:R-:W-:Y:S02]  /*14e0*/  UIADD3 UR11, UPT, UPT, -UR5, URZ, URZ ;  /* 0x000000ff050b7290 */ /* 0x000fe4000fffe1ff */
[----:B------:R-:W-:-:S03]  /*14f0*/  USHF.R.U32.HI UR8, URZ, UR9, UR8 ;  /* 0x00000009ff087299 */ /* 0x000fc60008011608 */
[----:B------:R-:W-:Y:S01]  /*1500*/  @!UP0 UMOV UR7, UR13 ;  /* 0x0000000d00078c82 */ /* 0x000fe20008000000 */
[----:B------:R-:W-:Y:S02]  /*1510*/  UIMAD UR45, UR14, UR10, UR45 ;  /* 0x0000000a0e2d72a4 */ /* 0x000fe4000f8e022d */
[----:B------:R-:W-:Y:S02]  /*1520*/  USEL UR8, UR4, UR8, !UP2 ;  /* 0x0000000804087287 */ /* 0x000fe4000d000000 */
[----:B------:R-:W-:Y:S02]  /*1530*/  @!UP0 USHF.R.U32.HI UR7, URZ, UR9, UR7 ;  /* 0x00000009ff078299 */ /* 0x000fe40008011607 */
[----:B------:R-:W-:Y:S02]  /*1540*/  UIADD3 UR9, UPT, UPT, -UR8, URZ, URZ ;  /* 0x000000ff08097290 */ /* 0x000fe4000fffe1ff */
[----:B------:R-:W-:Y:S02]  /*1550*/  @!UP0 USEL UR7, UR5, UR7, !UP2 ;  /* 0x0000000705078287 */ /* 0x000fe4000d000000 */
[----:B------:R-:W-:-:S02]  /*1560*/  UIMAD UR9, UR23, UR9, UR4 ;  /* 0x00000009170972a4 */ /* 0x000fc4000f8e0204 */
[----:B------:R-:W-:Y:S02]  /*1570*/  @!UP0 UIADD3 UR8, UPT, UPT, UR8, -UR7, URZ ;  /* 0x8000000708088290 */ /* 0x000fe4000fffe0ff */
[----:B------:R-:W-:Y:S02]  /*1580*/  @!UP0 UIMAD UR6, UR9, UR6, UR7 ;  /* 0x00000006090682a4 */ /* 0x000fe4000f8e0207 */
[----:B------:R-:W-:Y:S02]  /*1590*/  @!UP0 UIMAD UR4, UR8, UR23, UR5 ;  /* 0x00000017080482a4 */ /* 0x000fe4000f8e0205 */
[----:B------:R-:W-:Y:S02]  /*15a0*/  UIMAD UR46, UR24, UR11, UR46 ;  /* 0x0000000b182e72a4 */ /* 0x000fe4000f8e022e */
[----:B------:R-:W-:Y:S01]  /*15b0*/  UIMAD UR45, UR4, UR14, UR45 ;  /* 0x0000000e042d72a4 */ /* 0x000fe2000f8e022d */
[----:B------:R-:W-:Y:S02]  /*15c0*/  @!UP0 UMOV UR5, UR6 ;  /* 0x0000000600058c82 */ /* 0x000fe40008000000 */
[----:B------:R-:W-:-:S12]  /*15d0*/  UIMAD UR46, UR5, UR24, UR46 ;  /* 0x00000018052e72a4 */ /* 0x000fd8000f8e022e */
.L_x_19:
[----:B------:R-:W-:Y:S02]  /*15e0*/  UISETP.NE.AND UP1, UPT, UR25, 0x1, UPT ;  /* 0x000000011900788c */ /* 0x000fe4000bf25270 */
[----:B------:R-:W-:Y:S02]  /*15f0*/  UISETP.NE.AND UP0, UPT, UR22, 0x2, UPT ;  /* 0x000000021600788c */ /* 0x000fe4000bf05270 */
[----:B------:R-:W-:-:S05]  /*1600*/  ULOP3.LUT UR28, UR28, 0x1000, URZ, 0xc0, !UPT ;  /* 0x000010001c1c7892 */ /* 0x000fca000f8ec0ff */
[----:B------:R-:W-:Y:S07]  /*1610*/  BRA.U UP1, `(.L_x_20) ;  /* 0x0000000101447547 */ /* 0x000fee000b800000 */
[----:B------:R-:W1:Y:S01]  /*1620*/  LDCU.128 UR8, c[0x0][0xb10] ;  /* 0x00016200ff0877ac */ /* 0x000e620008000c00 */
[----:B------:R-:W2:Y:S01]  /*1630*/  LDCU UR12, c[0x0][0xb0c] ;  /* 0x00016180ff0c77ac */ /* 0x000ea20008000800 */
[----:B------:R-:W3:Y:S01]  /*1640*/  LDCU UR13, c[0x0][0xb20] ;  /* 0x00016400ff0d77ac */ /* 0x000ee20008000800 */
[----:B-1----:R-:W-:Y:S02]  /*1650*/  UIMAD.WIDE.U32 UR6, UR46, UR8, URZ ;  /* 0x000000082e0672a5 */ /* 0x002fe4000f8e00ff */
[----:B------:R-:W-:Y:S02]  /*1660*/  UIMAD.WIDE.U32 UR4, UR45, UR11, URZ ;  /* 0x0000000b2d0472a5 */ /* 0x000fe4000f8e00ff */
[----:B--2---:R-:W-:Y:S02]  /*1670*/  UISETP.NE.AND UP2, UPT, UR12, 0x1, UPT ;  /* 0x000000010c00788c */ /* 0x004fe4000bf45270 */
[----:B------:R-:W-:Y:S01]  /*1680*/  UISETP.NE.AND UP1, UPT, UR10, 0x1, UPT ;  /* 0x000000010a00788c */ /* 0x000fe2000bf25270 */
[----:B------:R-:W-:-:S02]  /*1690*/  UMOV UR6, UR7 ;  /* 0x0000000700067c82 */ /* 0x000fc40008000000 */
[----:B------:R-:W-:Y:S01]  /*16a0*/  UMOV UR4, UR5 ;  /* 0x0000000500047c82 */ /* 0x000fe20008000000 */
[----:B------:R-:W-:Y:S02]  /*16b0*/  USHF.R.U32.HI UR6, URZ, UR9, UR6 ;  /* 0x00000009ff067299 */ /* 0x000fe40008011606 */
[----:B---3--:R-:W-:Y:S02]  /*16c0*/  USHF.R.U32.HI UR4, URZ, UR13, UR4 ;  /* 0x0000000dff047299 */ /* 0x008fe40008011604 */
[----:B------:R-:W-:Y:S02]  /*16d0*/  USEL UR5, UR46, UR6, !UP2 ;  /* 0x000000062e057287 */ /* 0x000fe4000d000000 */
[----:B------:R-:W-:-:S04]  /*16e0*/  USEL UR4, UR45, UR4, !UP1 ;  /* 0x000000042d047287 */ /* 0x000fc8000c800000 */
[----:B------:R-:W-:Y:S02]  /*16f0*/  UIADD3 UR6, UPT, UPT, UR5, -UR4, URZ ;  /* 0x8000000405067290 */ /* 0x000fe4000fffe0ff */
[----:B------:R-:W-:Y:S02]  /*1700*/  UIADD3 UR4, UPT, UPT, -UR5, UR4, URZ ;  /* 0x0000000405047290 */ /* 0x000fe4000fffe1ff */
[----:B------:R-:W-:Y:S02]  /*1710*/  UIMAD UR45, UR6, UR10, UR45 ;  /* 0x0000000a062d72a4 */ /* 0x000fe4000f8e022d */
[----:B------:R-:W-:-:S12]  /*1720*/  UIMAD UR46, UR4, UR12, UR46 ;  /* 0x0000000c042e72a4 */ /* 0x000fd8000f8e022e */
.L_x_20:
[----:B------:R-:W-:Y:S05]  /*1730*/  BRA.U !UP5, `(.L_x_21) ;  /* 0x000000010d0c7547 */ /* 0x000fea000b800000 */
[----:B------:R-:W-:Y:S01]  /*1740*/  UCGABAR_WAIT ;  /* 0x0000000000007dc7 */ /* 0x000fe20008000000 */
[----:B------:R-:W-:Y:S01]  /*1750*/  CCTL.IVALL ;  /* 0x00000000ff00798f */ /* 0x000fe20002000000 */
[----:B------:R-:W-:Y:S05]  /*1760*/  BRA `(.L_x_22) ;  /* 0x0000000000047947 */ /* 0x000fea0003800000 */
.L_x_21:
[----:B------:R-:W-:Y:S06]  /*1770*/  BAR.SYNC.DEFER_BLOCKING 0x0 ;  /* 0x0000000000007b1d */ /* 0x000fec0000010000 */
.L_x_22:
[----:B------:R-:W-:Y:S05]  /*1780*/  BRA.U UP0, `(.L_x_23) ;  /* 0x0000001900807547 */ /* 0x000fea000b800000 */
[----:B------:R-:W1:Y:S01]  /*1790*/  LDCU UR6, c[0x0][0x38c] ;  /* 0x00007180ff0677ac */ /* 0x000e620008000800 */
[----:B------:R-:W-:Y:S01]  /*17a0*/  PLOP3.LUT P1, PT, PT, PT, UP3, 0x80, 0x8 ;  /* 0x000000000008781c */ /* 0x000fe20003f2f038 */
[----:B------:R-:W-:Y:S01]  /*17b0*/  IMAD.MOV.U32 R12, RZ, RZ, 0x1 ;  /* 0x00000001ff0c7424 */ /* 0x000fe200078e00ff */
[----:B------:R-:W-:Y:S01]  /*17c0*/  ISETP.EQ.OR P2, PT, R0, RZ, P3 ;  /* 0x000000ff0000720c */ /* 0x000fe20001f42670 */
[----:B------:R-:W-:Y:S01]  /*17d0*/  UMOV UR7, 0x400 ;  /* 0x0000040000077882 */ /* 0x000fe20000000000 */
[----:B------:R-:W-:Y:S01]  /*17e0*/  UISETP.NE.AND UP1, UPT, UR22, URZ, UPT ;  /* 0x000000ff1600728c */ /* 0x000fe2000bf25270 */
[----:B------:R-:W-:Y:S01]  /*17f0*/  PLOP3.LUT P1, PT, P1, PT, PT, 0x8, 0x80 ;  /* 0x000000000080781c */ /* 0x000fe20000f2e170 */
[----:B------:R-:W-:Y:S01]  /*1800*/  ULEA UR7, UR61, UR7, 0x18 ;  /* 0x000000073d077291 */ /* 0x000fe2000f8ec0ff */
[----:B------:R-:W-:Y:S01]  /*1810*/  CS2R R10, SRZ ;  /* 0x00000000000a7805 */ /* 0x000fe2000001ff00 */
[----:B------:R-:W-:Y:S01]  /*1820*/  IMAD.MOV.U32 R9, RZ, RZ, RZ ;  /* 0x000000ffff097224 */ /* 0x000fe200078e00ff */
[----:B------:R-:W2:Y:S01]  /*1830*/  LDCU UR41, c[0x0][0x370] ;  /* 0x00006e00ff2977ac */ /* 0x000ea20008000800 */
[----:B------:R-:W-:Y:S01]  /*1840*/  IMAD.MOV.U32 R8, RZ, RZ, 0x1 ;  /* 0x00000001ff087424 */ /* 0x000fe200078e00ff */
[----:B------:R-:W3:Y:S01]  /*1850*/  LDCU.64 UR26, c[0x0][0x348] ;  /* 0x00006900ff1a77ac */ /* 0x000ee20008000a00 */
[----:B-1----:R-:W-:-:S02]  /*1860*/  UIADD3 UR5, UPT, UPT, UR6, 0x3f, URZ ;  /* 0x0000003f06057890 */ /* 0x002fc4000fffe0ff */
[----:B------:R-:W-:Y:S02]  /*1870*/  USHF.R.U32.HI UR47, URZ, 0x6, UR28 ;  /* 0x00000006ff2f7899 */ /* 0x000fe4000801161c */
[----:B------:R-:W-:Y:S02]  /*1880*/  USHF.R.S32.HI UR4, URZ, 0x1f, UR5 ;  /* 0x0000001fff047899 */ /* 0x000fe40008011405 */
[----:B------:R-:W-:Y:S02]  /*1890*/  UIADD3 UR48, UPT, UPT, UR6, 0x7e, URZ ;  /* 0x0000007e06307890 */ /* 0x000fe4000fffe0ff */
[----:B------:R-:W-:Y:S01]  /*18a0*/  ULEA.HI UR4, UR4, UR5, URZ, 0x6 ;  /* 0x0000000504047291 */ /* 0x000fe2000f8f30ff */
[----:B------:R-:W1:Y:S03]  /*18b0*/  LDCU UR39, c[0x0][0x374] ;  /* 0x00006e80ff2777ac */ /* 0x000e660008000800 */
[----:B------:R-:W-:-:S02]  /*18c0*/  USHF.R.S32.HI UR43, URZ, 0x6, UR4 ;  /* 0x00000006ff2b7899 */ /* 0x000fc40008011404 */
[----:B------:R-:W-:Y:S02]  /*18d0*/  UIADD3 UR4, UPT, UPT, UR6, -0x1, URZ ;  /* 0xffffffff06047890 */ /* 0x000fe4000fffe0ff */
[----:B------:R-:W-:Y:S02]  /*18e0*/  UISETP.LT.U32.AND UP0, UPT, UR43, 0x11, UPT ;  /* 0x000000112b00788c */ /* 0x000fe4000bf01070 */
[----:B------:R-:W-:Y:S02]  /*18f0*/  UISETP.GE.U32.AND UP2, UPT, UR4, -0x7f, UPT ;  /* 0xffffff810400788c */ /* 0x000fe4000bf46070 */
[----:B------:R-:W-:Y:S02]  /*1900*/  USEL UR42, UR43, 0x11, UP0 ;  /* 0x000000112b2a7887 */ /* 0x000fe40008000000 */
[----:B------:R-:W-:Y:S02]  /*1910*/  USEL UR24, UR34, 0x2, UP1 ;  /* 0x0000000222187887 */ /* 0x000fe40008800000 */
[----:B------:R-:W-:-:S02]  /*1920*/  UIADD3 UR21, UPT, UPT, UR42, -0x1, URZ ;  /* 0xffffffff2a157890 */ /* 0x000fc4000fffe0ff */
[----:B------:R-:W-:Y:S02]  /*1930*/  UIADD3 UR29, UPT, UPT, UR7, 0x4400, UR28 ;  /* 0x00004400071d7890 */ /* 0x000fe4000fffe01c */
[----:B------:R-:W-:Y:S02]  /*1940*/  UIADD3 UR44, UPT, UPT, UR43, -UR42, URZ ;  /* 0x8000002a2b2c7290 */ /* 0x000fe4000fffe0ff */
[----:B------:R-:W-:Y:S01]  /*1950*/  @UP2 UIADD3 UR21, UPT, UPT, UR42, URZ, URZ ;  /* 0x000000ff2a152290 */ /* 0x000fe2000fffe0ff */
[----:B------:R-:W-:-:S03]  /*1960*/  UMOV UR5, URZ ;  /* 0x000000ff00057c82 */ /* 0x000fc60008000000 */
[----:B-123--:R-:W-:-:S12]  /*1970*/  UIADD3 UR21, UPT, UPT, UR21, 0x1, URZ ;  /* 0x0000000115157890 */ /* 0x00efd8000fffe0ff */
.L_x_43:
[----:B------:R-:W-:-:S09]  /*1980*/  UISETP.NE.AND UP0, UPT, UR61, URZ, UPT ;  /* 0x000000ff3d00728c */ /* 0x000fd2000bf05270 */
[----:B------:R-:W-:Y:S05]  /*1990*/  BRA.U UP0, `(.L_x_24) ;  /* 0x0000000100287547 */ /* 0x000fea000b800000 */
[----:B------:R-:W-:Y:S02]  /*19a0*/  LEA R0, R9, UR7, 0x3 ;  /* 0x0000000709007c11 */ /* 0x000fe4000f8e18ff */
[----:B------:R-:W-:-:S04]  /*19b0*/  SHF.L.U32 R2, R8, 0x1f, RZ ;  /* 0x0000001f08027819 */ /* 0x000fc800000006ff */
[----:B------:R-:W1:Y:S02]  /*19c0*/  SYNCS.PHASECHK.TRANS64.TRYWAIT P0, [R0+URZ+0x1a0], R2 ;  /* 0x0001a002000075a7 */ /* 0x000e6400080011ff */
[----:B-1----:R-:W-:Y:S05]  /*19d0*/  @!P0 BRA `(.L_x_25) ;  /* 0x0000005c00688947 */ /* 0x002fea0003800000 */
.L_x_116:
[----:B------:R-:W-:Y:S01]  /*19e0*/  VIADD R9, R9, 0x1 ;  /* 0x0000000109097836 */ /* 0x000fe20000000000 */
[----:B------:R1:W-:Y:S04]  /*19f0*/  SYNCS.ARRIVE.TRANS64.A1T0 RZ, [R0+URZ+0x190], RZ ;  /* 0x000190ff00ff79a7 */ /* 0x0003e800081000ff */
[----:B------:R-:W-:-:S04]  /*1a00*/  ISETP.NE.AND P0, PT, R9, 0x2, PT ;  /* 0x000000020900780c */ /* 0x000fc80003f05270 */
[----:B------:R-:W-:Y:S02]  /*1a10*/  SEL R9, R9, RZ, P0 ;  /* 0x000000ff09097207 */ /* 0x000fe40000000000 */
[----:B-1----:R-:W-:-:S04]  /*1a20*/  SEL R0, RZ, 0x1, P0 ;  /* 0x00000001ff007807 */ /* 0x002fc80000000000 */
[----:B------:R-:W-:-:S07]  /*1a30*/  LOP3.LUT R8, R8, R0, RZ, 0x3c, !PT ;  /* 0x0000000008087212 */ /* 0x000fce00078e3cff */
.L_x_24:
[----:B------:R-:W-:Y:S01]  /*1a40*/  ULEA UR4, UR5, UR7, 0x3 ;  /* 0x0000000705047291 */ /* 0x000fe2000f8e18ff */
[----:B------:R-:W-:Y:S01]  /*1a50*/  SHF.L.U32 R0, R12, 0x1f, RZ ;  /* 0x0000001f0c007819 */ /* 0x000fe200000006ff */
[----:B------:R-:W-:Y:S02]  /*1a60*/  UISETP.GE.U32.AND UP0, UPT, UR48, 0x7f, UPT ;  /* 0x0000007f3000788c */ /* 0x000fe4000bf06070 */
[----:B------:R-:W-:Y:S02]  /*1a70*/  USHF.L.U32 UR11, UR45, 0x6, URZ ;  /* 0x000000062d0b7899 */ /* 0x000fe400080006ff */
[----:B------:R-:W-:Y:S01]  /*1a80*/  ULEA UR35, UR46, UR47, 0x7 ;  /* 0x0000002f2e237291 */ /* 0x000fe2000f8e38ff */
[----:B------:R-:W-:Y:S02]  /*1a90*/  UMOV UR13, URZ ;  /* 0x000000ff000d7c82 */ /* 0x000fe40008000000 */
[----:B------:R1:W2:Y:S02]  /*1aa0*/  SYNCS.PHASECHK.TRANS64.TRYWAIT P0, [UR4+0x88], R0 ;  /* 0x00008800ff0075a7 */ /* 0x0002a40008001104 */
[----:B------:R-:W-:Y:S07]  /*1ab0*/  BRA.U !UP0, `(.L_x_26) ;  /* 0x0000000108bc7547 */ /* 0x000fee000b800000 */
[----:B------:R-:W-:Y:S01]  /*1ac0*/  UMOV UR6, URZ ;  /* 0x000000ff00067c82 */ /* 0x000fe20008000000 */
[----:B------:R-:W-:-:S05]  /*1ad0*/  UMOV UR4, UR5 ;  /* 0x0000000500047c82 */ /* 0x000fca0008000000 */
.L_x_32:
[----:B------:R-:W-:Y:S01]  /*1ae0*/  ULEA UR33, UR4, UR7, 0x3 ;  /* 0x0000000704217291 */ /* 0x000fe2000f8e18ff */
[----:B--2---:R-:W-:Y:S01]  /*1af0*/  @!P3 MOV R2, 0x3000 ;  /* 0x000030000002b802 */ /* 0x004fe20000000f00 */
[----:B--2-4-:R-:W-:Y:S10]  /*1b00*/  @P0 BRA `(.L_x_27) ;  /* 0x00000000000c0947 */ /* 0x014ff40003800000 */
[----:B------:R-:W-:-:S04]  /*1b10*/  SHF.L.U32 R3, R12, 0x1f, RZ ;  /* 0x0000001f0c037819 */ /* 0x000fc800000006ff */
[----:B------:R-:W2:Y:S02]  /*1b20*/  SYNCS.PHASECHK.TRANS64.TRYWAIT P0, [UR33+0x88], R3 ;  /* 0x00008803ff0075a7 */ /* 0x000ea40008001121 */
[----:B--2---:R-:W-:Y:S05]  /*1b30*/  @!P0 BRA `(.L_x_28) ;  /* 0x0000005c00248947 */ /* 0x004fea0003800000 */
.L_x_27:
[----:B------:R2:W-:Y:S01]  /*1b40*/  @!P3 SYNCS.ARRIVE.TRANS64 RZ, [UR33], R2 ;  /* 0x00000002ffffb9a7 */ /* 0x0005e20008000021 */
[----:B------:R-:W-:-:S04]  /*1b50*/  ULOP3.LUT UR5, UR24, 0x2, URZ, 0xfc, !UPT ;  /* 0x0000000218057892 */ /* 0x000fc8000f8efcff */
[----:B------:R-:W-:-:S09]  /*1b60*/  UISETP.NE.AND UP0, UPT, UR5, 0x2, UPT ;  /* 0x000000020500788c */ /* 0x000fd2000bf05270 */
[----:B------:R-:W-:Y:S05]  /*1b70*/  BRA.U UP0, `(.L_x_29) ;  /* 0x0000000100047547 */ /* 0x000fea000b800000 */
[----:B------:R-:W-:Y:S05]  /*1b80*/  BPT.TRAP 0x1 ;  /* 0x000000040000795c */ /* 0x000fea0000300000 */
.L_x_29:
[----:B------:R-:W-:Y:S04]  /*1b90*/  BSSY.RECONVERGENT B0, `(.L_x_30) ;  /* 0x0000003000007945 */ /* 0x000fe80003800200 */
[----:B------:R-:W-:Y:S05]  /*1ba0*/  @P2 BRA `(.L_x_31) ;  /* 0x0000000000042947 */ /* 0x000fea0003800000 */
[----:B------:R-:W-:Y:S05]  /*1bb0*/  BPT.TRAP 0x1 ;  /* 0x000000040000795c */ /* 0x000fea0000300000 */
.L_x_31:
[----:B------:R-:W-:Y:S05]  /*1bc0*/  BSYNC.RECONVERGENT B0 ;  /* 0x0000000000007941 */ /* 0x000fea0003800200 */
.L_x_30:
[----:B------:R-:W-:Y:S02]  /*1bd0*/  UIADD3 UR5, UPT, UPT, UR4, 0x1, URZ ;  /* 0x0000000104057890 */ /* 0x000fe4000fffe0ff */
[----:B------:R-:W-:Y:S02]  /*1be0*/  ULEA UR32, UR4, UR28, 0xd ;  /* 0x0000001c04207291 */ /* 0x000fe4000f8e68ff */
[----:B------:R-:W-:Y:S02]  /*1bf0*/  UISETP.NE.AND UP0, UPT, UR5, 0x11, UPT ;  /* 0x000000110500788c */ /* 0x000fe4000bf05270 */
[----:B------:R-:W-:Y:S02]  /*1c00*/  UIADD3 UR16, UP1, UPT, UR26, 0x80, URZ ;  /* 0x000000801a107890 */ /* 0x000fe4000ff3e0ff */
[----:B------:R-:W-:Y:S02]  /*1c10*/  USEL UR9, URZ, 0x1, UP0 ;  /* 0x00000001ff097887 */ /* 0x000fe40008000000 */
[----:B------:R-:W-:-:S02]  /*1c20*/  USEL UR5, UR5, URZ, UP0 ;  /* 0x000000ff05057287 */ /* 0x000fc40008000000 */
[----:B------:R-:W-:Y:S02]  /*1c30*/  UIADD3 UR14, UP0, UPT, UR26, 0x180, URZ ;  /* 0x000001801a0e7890 */ /* 0x000fe4000ff1e0ff */
[----:B------:R-:W-:Y:S01]  /*1c40*/  ULEA UR8, UR5, UR7, 0x3 ;  /* 0x0000000705087291 */ /* 0x000fe2000f8e18ff */
[----:B------:R-:W-:Y:S01]  /*1c50*/  LOP3.LUT R12, R12, UR9, RZ, 0x3c, !PT ;  /* 0x000000090c0c7c12 */ /* 0x000fe2000f8e3cff */
[----:B------:R-:W-:Y:S02]  /*1c60*/  USHF.L.U32 UR34, UR6, 0x6, URZ ;  /* 0x0000000606227899 */ /* 0x000fe400080006ff */
[----:B------:R-:W-:Y:S01]  /*1c70*/  UIADD3.X UR17, UPT, UPT, URZ, UR27, URZ, UP1, !UPT ;  /* 0x0000001bff117290 */ /* 0x000fe20008ffe4ff */
[----:B-1----:R-:W-:Y:S01]  /*1c80*/  SHF.L.U32 R0, R12, 0x1f, RZ ;  /* 0x0000001f0c007819 */ /* 0x002fe200000006ff */
[----:B------:R-:W-:Y:S02]  /*1c90*/  UIADD3 UR32, UPT, UPT, UR7, 0x4400, UR32 ;  /* 0x0000440007207890 */ /* 0x000fe4000fffe020 */
[----:B------:R-:W-:Y:S01]  /*1ca0*/  UIADD3.X UR15, UPT, UPT, URZ, UR27, URZ, UP0, !UPT ;  /* 0x0000001bff0f7290 */ /* 0x000fe200087fe4ff */
[----:B------:R3:W4:Y:S01]  /*1cb0*/  SYNCS.PHASECHK.TRANS64.TRYWAIT P0, [UR8+0x88], R0 ;  /* 0x00008800ff0075a7 */ /* 0x0007220008001108 */
[----:B------:R-:W-:Y:S01]  /*1cc0*/  ULEA UR8, UR4, UR7, 0xc ;  /* 0x0000000704087291 */ /* 0x000fe2000f8e60ff */
[----:B------:R-:W-:Y:S01]  /*1cd0*/  UMOV UR13, 0x30000 ;  /* 0x00030000000d7882 */ /* 0x000fe20000000000 */
[----:B------:R-:W-:-:S02]  /*1ce0*/  UMOV UR18, 0x0 ;  /* 0x0000000000127882 */ /* 0x000fc40000000000 */
[----:B------:R-:W-:Y:S01]  /*1cf0*/  UIADD3 UR8, UPT, UPT, UR8, 0x26400, URZ ;  /* 0x0002640008087890 */ /* 0x000fe2000fffe0ff */
[----:B------:R-:W-:Y:S01]  /*1d00*/  UMOV UR19, 0x10000000 ;  /* 0x1000000000137882 */ /* 0x000fe20000000000 */
[----:B------:R-:W-:Y:S01]  /*1d10*/  UMOV UR12, UR36 ;  /* 0x00000024000c7c82 */ /* 0x000fe20008000000 */
[----:B------:R-:W-:Y:S01]  /*1d20*/  UMOV UR9, UR33 ;  /* 0x0000002100097c82 */ /* 0x000fe20008000000 */
[----:B------:R-:W-:Y:S01]  /*1d30*/  UMOV UR10, UR34 ;  /* 0x00000022000a7c82 */ /* 0x000fe20008000000 */
[----:B------:R1:W-:Y:S01]  /*1d40*/  UTMALDG.3D.MULTICAST [UR32], [UR16], UR13, desc[UR18] ;  /* 0x00001220100073b4 */ /* 0x0003e2000801180d */
[----:B------:R-:W-:Y:S01]  /*1d50*/  UIADD3 UR6, UPT, UPT, UR6, 0x1, URZ ;  /* 0x0000000106067890 */ /* 0x000fe2000fffe0ff */
[----:B------:R-:W-:-:S03]  /*1d60*/  UMOV UR4, UR5 ;  /* 0x0000000500047c82 */ /* 0x000fc60008000000 */
[----:B------:R-:W-:Y:S01]  /*1d70*/  UISETP.NE.AND UP0, UPT, UR6, UR21, UPT ;  /* 0x000000150600728c */ /* 0x000fe2000bf05270 */
[----:B------:R3:W-:Y:S01]  /*1d80*/  UTMALDG.3D [UR8], [UR14], desc[UR18] ;  /* 0x000012080e0075b4 */ /* 0x0007e20008011000 */
[----:B-1----:R-:W-:-:S07]  /*1d90*/  UMOV UR13, UR21 ;  /* 0x00000015000d7c82 */ /* 0x002fce0008000000 */
[----:B---3--:R-:W-:Y:S05]  /*1da0*/  BRA.U UP0, `(.L_x_32) ;  /* 0xfffffffd004c7547 */ /* 0x008fea000b83ffff */
.L_x_26:
[----:B------:R-:W-:Y:S01]  /*1db0*/  ULEA UR4, UR5, UR7, 0x3 ;  /* 0x0000000705047291 */ /* 0x000fe2000f8e18ff */
[----:B-1----:R-:W-:Y:S01]  /*1dc0*/  SHF.L.U32 R0, R12, 0x1f, RZ ;  /* 0x0000001f0c007819 */ /* 0x002fe200000006ff */
[----:B------:R-:W-:Y:S01]  /*1dd0*/  @!P1 SYNCS.ARRIVE.TRANS64.A1T0 RZ, [UR7+0x128], RZ ;  /* 0x000128ffffff99a7 */ /* 0x000fe20008100007 */
[----:B------:R-:W-:-:S06]  /*1de0*/  UISETP.GT.AND UP0, UPT, UR43, UR42, UPT ;  /* 0x0000002a2b00728c */ /* 0x000fcc000bf04270 */
[----:B--2-4-:R1:W2:Y:S03]  /*1df0*/  SYNCS.PHASECHK.TRANS64.TRYWAIT P0, [UR4+0x88], R0 ;  /* 0x00008800ff0075a7 */ /* 0x0142a60008001104 */
[----:B------:R-:W-:Y:S05]  /*1e00*/  BRA.U !UP0, `(.L_x_33) ;  /* 0x0000000108bc7547 */ /* 0x000fea000b800000 */
[----:B------:R-:W-:Y:S01]  /*1e10*/  UIADD3 UR25, UPT, UPT, UR44, UR13, URZ ;  /* 0x0000000d2c197290 */ /* 0x000fe2000fffe0ff */
[----:B------:R-:W-:-:S11]  /*1e20*/  UMOV UR4, UR5 ;  /* 0x0000000500047c82 */ /* 0x000fd60008000000 */
.L_x_39:
[----:B------:R-:W-:Y:S01]  /*1e30*/  ULEA UR17, UR4, UR7, 0x3 ;  /* 0x0000000704117291 */ /* 0x000fe2000f8e18ff */
[----:B--2---:R-:W-:Y:S01]  /*1e40*/  @!P3 MOV R2, 0x3000 ;  /* 0x000030000002b802 */ /* 0x004fe20000000f00 */
[----:B--2-4-:R-:W-:Y:S10]  /*1e50*/  @P0 BRA `(.L_x_34) ;  /* 0x00000000000c0947 */ /* 0x014ff40003800000 */
[----:B------:R-:W-:-:S04]  /*1e60*/  SHF.L.U32 R3, R12, 0x1f, RZ ;  /* 0x0000001f0c037819 */ /* 0x000fc800000006ff */
[----:B------:R-:W2:Y:S02]  /*1e70*/  SYNCS.PHASECHK.TRANS64.TRYWAIT P0, [UR17+0x88], R3 ;  /* 0x00008803ff0075a7 */ /* 0x000ea40008001111 */
[----:B--2---:R-:W-:Y:S05]  /*1e80*/  @!P0 BRA `(.L_x_35) ;  /* 0x0000005800688947 */ /* 0x004fea0003800000 */
.L_x_34:
[----:B------:R2:W-:Y:S01]  /*1e90*/  @!P3 SYNCS.ARRIVE.TRANS64 RZ, [UR17], R2 ;  /* 0x00000002ffffb9a7 */ /* 0x0005e20008000011 */
[----:B------:R-:W-:-:S04]  /*1ea0*/  ULOP3.LUT UR5, UR24, 0x2, URZ, 0xfc, !UPT ;  /* 0x0000000218057892 */ /* 0x000fc8000f8efcff */
[----:B------:R-:W-:-:S09]  /*1eb0*/  UISETP.NE.AND UP0, UPT, UR5, 0x2, UPT ;  /* 0x000000020500788c */ /* 0x000fd2000bf05270 */
[----:B------:R-:W-:Y:S05]  /*1ec0*/  BRA.U UP0, `(.L_x_36) ;  /* 0x0000000100047547 */ /* 0x000fea000b800000 */
[----:B------:R-:W-:Y:S05]  /*1ed0*/  BPT.TRAP 0x1 ;  /* 0x000000040000795c */ /* 0x000fea0000300000 */
.L_x_36:
[----:B------:R-:W-:Y:S04]  /*1ee0*/  BSSY.RECONVERGENT B0, `(.L_x_37) ;  /* 0x0000003000007945 */ /* 0x000fe80003800200 */
[----:B------:R-:W-:Y:S05]  /*1ef0*/  @P2 BRA `(.L_x_38) ;  /* 0x0000000000042947 */ /* 0x000fea0003800000 */
[----:B------:R-:W-:Y:S05]  /*1f00*/  BPT.TRAP 0x1 ;  /* 0x000000040000795c */ /* 0x000fea0000300000 */
.L_x_38:
[----:B------:R-:W-:Y:S05]  /*1f10*/  BSYNC.RECONVERGENT B0 ;  /* 0x0000000000007941 */ /* 0x000fea0003800200 */
.L_x_37:
[----:B------:R-:W-:Y:S02]  /*1f20*/  UIADD3 UR5, UPT, UPT, UR4, 0x1, URZ ;  /* 0x0000000104057890 */ /* 0x000fe4000fffe0ff */
[----:B------:R-:W-:Y:S02]  /*1f30*/  UIADD3 UR14, UP1, UPT, UR26, 0x80, URZ ;  /* 0x000000801a0e7890 */ /* 0x000fe4000ff3e0ff */
[----:B------:R-:W-:Y:S02]  /*1f40*/  UISETP.NE.AND UP0, UPT, UR5, 0x11, UPT ;  /* 0x000000110500788c */ /* 0x000fe4000bf05270 */
[----:B------:R-:W-:Y:S02]  /*1f50*/  USHF.L.U32 UR18, UR13, 0x6, URZ ;  /* 0x000000060d127899 */ /* 0x000fe400080006ff */
[----:B------:R-:W-:Y:S02]  /*1f60*/  USEL UR8, URZ, 0x1, UP0 ;  /* 0x00000001ff087887 */ /* 0x000fe40008000000 */
[----:B------:R-:W-:-:S02]  /*1f70*/  USEL UR5, UR5, URZ, UP0 ;  /* 0x000000ff05057287 */ /* 0x000fc40008000000 */
[----:B------:R-:W-:Y:S02]  /*1f80*/  UIADD3 UR22, UP0, UPT, UR26, 0x180, URZ ;  /* 0x000001801a167890 */ /* 0x000fe4000ff1e0ff */
[----:B------:R-:W-:Y:S01]  /*1f90*/  LOP3.LUT R12, R12, UR8, RZ, 0x3c, !PT ;  /* 0x000000080c0c7c12 */ /* 0x000fe2000f8e3cff */
[----:B------:R-:W-:Y:S02]  /*1fa0*/  ULEA UR6, UR5, UR7, 0x3 ;  /* 0x0000000705067291 */ /* 0x000fe4000f8e18ff */
[----:B------:R-:W-:Y:S01]  /*1fb0*/  ULEA UR8, UR4, UR7, 0xc ;  /* 0x0000000704087291 */ /* 0x000fe2000f8e60ff */
[----:B-1----:R-:W-:Y:S01]  /*1fc0*/  SHF.L.U32 R0, R12, 0x1f, RZ ;  /* 0x0000001f0c007819 */ /* 0x002fe200000006ff */
[----:B------:R-:W-:Y:S02]  /*1fd0*/  ULEA UR16, UR4, UR29, 0xd ;  /* 0x0000001d04107291 */ /* 0x000fe4000f8e68ff */
[----:B------:R-:W-:Y:S02]  /*1fe0*/  UIADD3.X UR15, UPT, UPT, URZ, UR27, URZ, UP1, !UPT ;  /* 0x0000001bff0f7290 */ /* 0x000fe40008ffe4ff */
[----:B------:R-:W-:Y:S01]  /*1ff0*/  UIADD3 UR8, UPT, UPT, UR8, 0x26400, URZ ;  /* 0x0002640008087890 */ /* 0x000fe2000fffe0ff */
[----:B------:R3:W4:Y:S01]  /*2000*/  SYNCS.PHASECHK.TRANS64.TRYWAIT P0, [UR6+0x88], R0 ;  /* 0x00008800ff0075a7 */ /* 0x0007220008001106 */
[----:B------:R-:W-:Y:S01]  /*2010*/  UIADD3.X UR23, UPT, UPT, URZ, UR27, URZ, UP0, !UPT ;  /* 0x0000001bff177290 */ /* 0x000fe200087fe4ff */
[----:B------:R-:W-:Y:S01]  /*2020*/  UMOV UR6, 0x30000 ;  /* 0x0003000000067882 */ /* 0x000fe20000000000 */
[----:B------:R-:W-:Y:S01]  /*2030*/  UMOV UR30, 0x0 ;  /* 0x00000000001e7882 */ /* 0x000fe20000000000 */
[----:B------:R-:W-:Y:S01]  /*2040*/  UMOV UR31, 0x10000000 ;  /* 0x10000000001f7882 */ /* 0x000fe20000000000 */
[----:B------:R-:W-:Y:S01]  /*2050*/  UMOV UR19, UR35 ;  /* 0x0000002300137c82 */ /* 0x000fe20008000000 */
[----:B------:R-:W-:Y:S01]  /*2060*/  UMOV UR20, UR36 ;  /* 0x0000002400147c82 */ /* 0x000fe20008000000 */
[----:B------:R-:W-:Y:S01]  /*2070*/  UMOV UR12, UR36 ;  /* 0x00000024000c7c82 */ /* 0x000fe20008000000 */
[----:B------:R-:W-:Y:S01]  /*2080*/  UMOV UR9, UR17 ;  /* 0x0000001100097c82 */ /* 0x000fe20008000000 */
[----:B------:R-:W-:Y:S01]  /*2090*/  UMOV UR10, UR18 ;  /* 0x00000012000a7c82 */ /* 0x000fe20008000000 */
[----:B------:R3:W-:Y:S01]  /*20a0*/  UTMALDG.3D.MULTICAST [UR16], [UR14], UR6, desc[UR30] ;  /* 0x00001e100e0073b4 */ /* 0x0007e20008011806 */
[----:B------:R-:W-:Y:S01]  /*20b0*/  UIADD3 UR13, UPT, UPT, UR13, 0x1, URZ ;  /* 0x000000010d0d7890 */ /* 0x000fe2000fffe0ff */
[----:B------:R-:W-:-:S03]  /*20c0*/  UMOV UR4, UR5 ;  /* 0x0000000500047c82 */ /* 0x000fc60008000000 */
[----:B------:R-:W-:Y:S01]  /*20d0*/  UISETP.NE.AND UP0, UPT, UR13, UR25, UPT ;  /* 0x000000190d00728c */ /* 0x000fe2000bf05270 */
[----:B------:R3:W-:Y:S08]  /*20e0*/  UTMALDG.3D [UR8], [UR22], desc[UR30] ;  /* 0x00001e08160075b4 */ /* 0x0007f00008011000 */
[----:B---3--:R-:W-:Y:S05]  /*20f0*/  BRA.U UP0, `(.L_x_39) ;  /* 0xfffffffd004c7547 */ /* 0x008fea000b83ffff */
.L_x_33:
[C---:B------:R-:W-:Y:S01]  /*2100*/  LEA R3, R11.reuse, UR7, 0x3 ;  /* 0x000000070b037c11 */ /* 0x040fe2000f8e18ff */
[----:B------:R-:W-:Y:S01]  /*2110*/  NOP ;  /* 0x0000000000007918 */ /* 0x000fe20000000000 */
[----:B-1----:R-:W-:Y:S02]  /*2120*/  SHF.L.U32 R0, R10, 0x1f, RZ ;  /* 0x0000001f0a007819 */ /* 0x002fe400000006ff */
[----:B------:R-:W-:Y:S02]  /*2130*/  LEA R4, R11, UR7, 0x4 ;  /* 0x000000070b047c11 */ /* 0x000fe4000f8e20ff */
[----:B--2-4-:R-:W1:Y:S02]  /*2140*/  SYNCS.PHASECHK.TRANS64.TRYWAIT P0, [R3+URZ+0x130], R0 ;  /* 0x00013000030075a7 */ /* 0x014e6400080011ff */
[----:B-1----:R-:W-:Y:S05]  /*2150*/  @!P0 BRA `(.L_x_40) ;  /* 0x0000005400cc8947 */ /* 0x002fea0003800000 */
.L_x_119:
[----:B------:R-:W2:Y:S01]  /*2160*/  LDS.128 R4, [R4+0x1c0] ;  /* 0x0001c00004047984 */ /* 0x000ea20000000c00 */
[----:B------:R-:W-:Y:S01]  /*2170*/  UISETP.GE.AND UP0, UPT, UR40, 0x1, UPT ;  /* 0x000000012800788c */ /* 0x000fe2000bf06270 */
[----:B------:R-:W-:Y:S01]  /*2180*/  @!PT LDS RZ, [RZ] ;  /* 0x00000000fffff984 */ /* 0x000fe20000000800 */
[----:B------:R-:W-:Y:S01]  /*2190*/  @!PT LDS RZ, [RZ] ;  /* 0x00000000fffff984 */ /* 0x000fe20000000800 */
[----:B------:R-:W-:Y:S01]  /*21a0*/  @!PT LDS RZ, [RZ] ;  /* 0x00000000fffff984 */ /* 0x000fe20000000800 */
[----:B------:R-:W-:Y:S01]  /*21b0*/  @!PT LDS RZ, [RZ] ;  /* 0x00000000fffff984 */ /* 0x000fe20000000800 */
[----:B------:R3:W-:Y:S06]  /*21c0*/  MEMBAR.ALL.CTA ;  /* 0x0000000000007992 */ /* 0x0007ec0000008000 */
[----:B---3--:R-:W3:Y:S01]  /*21d0*/  FENCE.VIEW.ASYNC.S ;  /* 0x00000000000073c6 */ /* 0x008ee20000000000 */
[----:B--2---:R-:W-:-:S13]  /*21e0*/  LOP3.LUT P0, RZ, R6, 0x1, RZ, 0xc0, !PT ;  /* 0x0000000106ff7812 */ /* 0x004fda000780c0ff */
[----:B---3--:R-:W-:Y:S01]  /*21f0*/  VOTEU.ANY UP1, P0 ;  /* 0x0000000000ff7886 */ /* 0x008fe20000020100 */
[----:B------:R-:W-:-:S13]  /*2200*/  PLOP3.LUT P0, PT, PT, PT, UP1, 0x80, 0x8 ;  /* 0x000000000008781c */ /* 0x000fda0003f0f018 */
[----:B-1----:R-:W-:Y:S02]  /*2210*/  @P0 LOP3.LUT R0, R5, 0xffff, RZ, 0xc0, !PT ;  /* 0x0000ffff05000812 */ /* 0x002fe400078ec0ff */
[----:B------:R-:W-:Y:S02]  /*2220*/  @P0 MOV R2, R4 ;  /* 0x0000000400020202 */ /* 0x000fe40000000f00 */
[----:B------:R-:W-:Y:S01]  /*2230*/  @P0 R2UR UR6, R0 ;  /* 0x00000000000602ca */ /* 0x000fe200000e0000 */
[----:B------:R-:W-:Y:S01]  /*2240*/  VIADD R0, R3, 0x140 ;  /* 0x0000014003007836 */ /* 0x000fe20000000000 */
[----:B------:R-:W-:Y:S02]  /*2250*/  @P0 SHF.R.U32.HI R4, RZ, 0x10, R5 ;  /* 0x00000010ff040819 */ /* 0x000fe40000011605 */
[----:B------:R-:W-:Y:S02]  /*2260*/  @P0 R2UR UR8, R2 ;  /* 0x00000000020802ca */ /* 0x000fe400000e0000 */
[----:B------:R-:W-:-:S02]  /*2270*/  PRMT R0, RZ, 0x654, R0 ;  /* 0x00000654ff007816 */ /* 0x000fc40000000000 */
[----:B------:R-:W-:Y:S02]  /*2280*/  @P0 R2UR UR4, R4 ;  /* 0x00000000040402ca */ /* 0x000fe400000e0000 */
[----:B------:R1:W-:Y:S03]  /*2290*/  SYNCS.ARRIVE.TRANS64.RED.A1T0 RZ, [R0+URZ], RZ ;  /* 0x000000ff00ff79a7 */ /* 0x0003e600081004ff */
[----:B------:R-:W-:-:S04]  /*22a0*/  @UP1 UMOV UR37, UR6 ;  /* 0x0000000600251c82 */ /* 0x000fc80008000000 */
[----:B------:R-:W-:-:S04]  /*22b0*/  @UP1 UMOV UR38, UR8 ;  /* 0x0000000800261c82 */ /* 0x000fc80008000000 */
[----:B------:R-:W-:Y:S01]  /*22c0*/  @UP1 UMOV UR36, UR4 ;  /* 0x0000000400241c82 */ /* 0x000fe20008000000 */
[----:B------:R-:W-:Y:S05]  /*22d0*/  BRA.U !UP0, `(.L_x_41) ;  /* 0x0000000108d47547 */ /* 0x000fea000b800000 */
[----:B------:R-:W2:Y:S01]  /*22e0*/  LDCU.128 UR12, c[0x0][0xb10] ;  /* 0x00016200ff0c77ac */ /* 0x000ea20008000c00 */
[----:B------:R-:W3:Y:S01]  /*22f0*/  LDCU UR25, c[0x0][0xb20] ;  /* 0x00016400ff1977ac */ /* 0x000ee20008000800 */
[----:B------:R-:W4:Y:S01]  /*2300*/  LDCU UR20, c[0x0][0xb0c] ;  /* 0x00016180ff1477ac */ /* 0x000f220008000800 */
[----:B------:R-:W1:Y:S01]  /*2310*/  LDCU.64 UR10, c[0x0][0xb28] ;  /* 0x00016500ff0a77ac */ /* 0x000e620008000a00 */
[----:B------:R-:W-:Y:S02]  /*2320*/  UISETP.NE.AND UP3, UPT, UR40, 0x1, UPT ;  /* 0x000000012800788c */ /* 0x000fe4000bf65270 */
[----:B--2---:R-:W-:Y:S02]  /*2330*/  UIMAD.WIDE.U32 UR16, UR39, UR15, URZ ;  /* 0x0000000f271072a5 */ /* 0x004fe4000f8e00ff */
[----:B------:R-:W-:Y:S02]  /*2340*/  UIMAD.WIDE.U32 UR8, UR41, UR12, URZ ;  /* 0x0000000c290872a5 */ /* 0x000fe4000f8e00ff */
[----:B------:R-:W-:-:S02]  /*2350*/  UISETP.NE.AND UP0, UPT, UR14, 0x1, UPT ;  /* 0x000000010e00788c */ /* 0x000fc4000bf05270 */
[----:B------:R-:W-:Y:S01]  /*2360*/  UIMAD.WIDE.U32 UR22, UR37, UR15, URZ ;  /* 0x0000000f251672a5 */ /* 0x000fe2000f8e00ff */
[----:B------:R-:W-:Y:S02]  /*2370*/  UMOV UR16, UR17 ;  /* 0x0000001100107c82 */ /* 0x000fe40008000000 */
[----:B------:R-:W-:Y:S01]  /*2380*/  UMOV UR8, UR9 ;  /* 0x0000000900087c82 */ /* 0x000fe20008000000 */
[----:B---3--:R-:W-:Y:S02]  /*2390*/  USHF.R.U32.HI UR16, URZ, UR25, UR16 ;  /* 0x00000019ff107299 */ /* 0x008fe40008011610 */
[----:B----4-:R-:W-:Y:S02]  /*23a0*/  UISETP.NE.AND UP2, UPT, UR20, 0x1, UPT ;  /* 0x000000011400788c */ /* 0x010fe4000bf45270 */
[----:B------:R-:W-:Y:S02]  /*23b0*/  USHF.R.U32.HI UR8, URZ, UR13, UR8 ;  /* 0x0000000dff087299 */ /* 0x000fe40008011608 */
[----:B------:R-:W-:-:S02]  /*23c0*/  USEL UR6, UR39, UR16, !UP0 ;  /* 0x0000001027067287 */ /* 0x000fc4000c000000 */
[----:B------:R-:W-:Y:S02]  /*23d0*/  USEL UR8, UR41, UR8, !UP2 ;  /* 0x0000000829087287 */ /* 0x000fe4000d000000 */
[----:B-1----:R-:W-:Y:S01]  /*23e0*/  UIMAD.WIDE.U32 UR16, UR6, UR10, URZ ;  /* 0x0000000a061072a5 */ /* 0x002fe2000f8e00ff */
[----:B------:R-:W-:Y:S01]  /*23f0*/  UMOV UR4, UR23 ;  /* 0x0000001700047c82 */ /* 0x000fe20008000000 */
[----:B------:R-:W-:Y:S02]  /*2400*/  UIMAD.WIDE.U32 UR18, UR38, UR12, URZ ;  /* 0x0000000c261272a5 */ /* 0x000fe4000f8e00ff */
[----:B------:R-:W-:-:S03]  /*2410*/  UIMAD.WIDE.U32 UR22, UR8, UR10, URZ ;  /* 0x0000000a081672a5 */ /* 0x000fc6000f8e00ff */
[----:B------:R-:W-:Y:S01]  /*2420*/  UMOV UR16, UR17 ;  /* 0x0000001100107c82 */ /* 0x000fe20008000000 */
[----:B------:R-:W-:Y:S02]  /*2430*/  USHF.R.U32.HI UR4, URZ, UR25, UR4 ;  /* 0x00000019ff047299 */ /* 0x000fe40008011604 */
[----:B------:R-:W-:Y:S01]  /*2440*/  @UP3 USHF.R.U32.HI UR6, URZ, UR11, UR16 ;  /* 0x0000000bff063299 */ /* 0x000fe20008011610 */
[----:B------:R-:W-:Y:S01]  /*2450*/  UMOV UR18, UR19 ;  /* 0x0000001300127c82 */ /* 0x000fe20008000000 */
[----:B------:R-:W-:Y:S01]  /*2460*/  UMOV UR22, UR23 ;  /* 0x0000001700167c82 */ /* 0x000fe20008000000 */
[----:B------:R-:W-:Y:S02]  /*2470*/  USHF.R.U32.HI UR13, URZ, UR13, UR18 ;  /* 0x0000000dff0d7299 */ /* 0x000fe40008011612 */
[----:B------:R-:W-:Y:S02]  /*2480*/  USEL UR4, UR37, UR4, !UP0 ;  /* 0x0000000425047287 */ /* 0x000fe4000c000000 */
[----:B------:R-:W-:-:S02]  /*2490*/  @UP3 USHF.R.U32.HI UR8, URZ, UR11, UR22 ;  /* 0x0000000bff083299 */ /* 0x000fc40008011616 */
[----:B------:R-:W-:Y:S02]  /*24a0*/  UIMAD UR9, UR40, UR6, URZ ;  /* 0x00000006280972a4 */ /* 0x000fe4000f8e02ff */
[----:B------:R-:W-:Y:S02]  /*24b0*/  USEL UR6, UR38, UR13, !UP2 ;  /* 0x0000000d26067287 */ /* 0x000fe4000d000000 */
[----:B------:R-:W-:Y:S02]  /*24c0*/  UIMAD UR12, UR40, UR8, URZ ;  /* 0x00000008280c72a4 */ /* 0x000fe4000f8e02ff */
[----:B------:R-:W-:Y:S02]  /*24d0*/  UISETP.GE.AND UP0, UPT, UR4, UR9, UPT ;  /* 0x000000090400728c */ /* 0x000fe4000bf06270 */
[----:B------:R-:W-:Y:S02]  /*24e0*/  UIMAD.WIDE.U32 UR16, UR4, UR10, URZ ;  /* 0x0000000a041072a5 */ /* 0x000fe4000f8e00ff */
[----:B------:R-:W-:-:S02]  /*24f0*/  UISETP.GE.OR UP0, UPT, UR6, UR12, UP0 ;  /* 0x0000000c0600728c */ /* 0x000fc40008706670 */
        /* <DEDUP_REMOVED lines=19> */
.L_x_41:
[----:B------:R-:W2:Y:S02]  /*2630*/  LDCU UR4, c[0x0][0xb30] ;  /* 0x00016600ff0477ac */ /* 0x000ea40008000800 */
[----:B--2---:R-:W-:-:S09]  /*2640*/  UISETP.NE.AND UP0, UPT, UR4, 0x1, UPT ;  /* 0x000000010400788c */ /* 0x004fd2000bf05270 */
[----:B------:R-:W-:Y:S05]  /*2650*/  BRA.U UP0, `(.L_x_42) ;  /* 0x0000000100447547 */ /* 0x000fea000b800000 */
[----:B------:R-:W2:Y:S01]  /*2660*/  LDCU.128 UR12, c[0x0][0xb10] ;  /* 0x00016200ff0c77ac */ /* 0x000ea20008000c00 */
[----:B------:R-:W3:Y:S01]  /*2670*/  LDCU UR16, c[0x0][0xb0c] ;  /* 0x00016180ff1077ac */ /* 0x000ee20008000800 */
[----:B------:R-:W4:Y:S01]  /*2680*/  LDCU UR17, c[0x0][0xb20] ;  /* 0x00016400ff1177ac */ /* 0x000f220008000800 */
[----:B--2---:R-:W-:Y:S02]  /*2690*/  UIMAD.WIDE.U32 UR10, UR38, UR12, URZ ;  /* 0x0000000c260a72a5 */ /* 0x004fe4000f8e00ff */
[----:B------:R-:W-:Y:S02]  /*26a0*/  UIMAD.WIDE.U32 UR8, UR37, UR15, URZ ;  /* 0x0000000f250872a5 */ /* 0x000fe4000f8e00ff */
[----:B---3--:R-:W-:Y:S02]  /*26b0*/  UISETP.NE.AND UP2, UPT, UR16, 0x1, UPT ;  /* 0x000000011000788c */ /* 0x008fe4000bf45270 */
[----:B------:R-:W-:Y:S01]  /*26c0*/  UISETP.NE.AND UP0, UPT, UR14, 0x1, UPT ;  /* 0x000000010e00788c */ /* 0x000fe2000bf05270 */
[----:B------:R-:W-:-:S02]  /*26d0*/  UMOV UR6, UR11 ;  /* 0x0000000b00067c82 */ /* 0x000fc40008000000 */
[----:B------:R-:W-:Y:S01]  /*26e0*/  UMOV UR4, UR9 ;  /* 0x0000000900047c82 */ /* 0x000fe20008000000 */
[----:B------:R-:W-:Y:S02]  /*26f0*/  USHF.R.U32.HI UR6, URZ, UR13, UR6 ;  /* 0x0000000dff067299 */ /* 0x000fe40008011606 */
[----:B----4-:R-:W-:Y:S02]  /*2700*/  USHF.R.U32.HI UR4, URZ, UR17, UR4 ;  /* 0x00000011ff047299 */ /* 0x010fe40008011604 */
[----:B------:R-:W-:Y:S02]  /*2710*/  USEL UR6, UR38, UR6, !UP2 ;  /* 0x0000000626067287 */ /* 0x000fe4000d000000 */
[----:B------:R-:W-:-:S04]  /*2720*/  USEL UR4, UR37, UR4, !UP0 ;  /* 0x0000000425047287 */ /* 0x000fc8000c000000 */
[----:B------:R-:W-:Y:S02]  /*2730*/  UIADD3 UR8, UPT, UPT, UR6, -UR4, URZ ;  /* 0x8000000406087290 */ /* 0x000fe4000fffe0ff */
[----:B------:R-:W-:Y:S02]  /*2740*/  UIADD3 UR4, UPT, UPT, -UR6, UR4, URZ ;  /* 0x0000000406047290 */ /* 0x000fe4000fffe1ff */
[----:B------:R-:W-:Y:S02]  /*2750*/  UIMAD UR37, UR8, UR14, UR37 ;  /* 0x0000000e082572a4 */ /* 0x000fe4000f8e0225 */
[----:B------:R-:W-:-:S12]  /*2760*/  UIMAD UR38, UR4, UR16, UR38 ;  /* 0x00000010042672a4 */ /* 0x000fd8000f8e0226 */
.L_x_42:
[----:B------:R-:W-:Y:S01]  /*2770*/  VIADD R11, R11, 0x1 ;  /* 0x000000010b0b7836 */ /* 0x000fe20000000000 */
[----:B------:R-:W-:Y:S01]  /*2780*/  PLOP3.LUT P1, PT, PT, PT, PT, 0x80, 0x8 ;  /* 0x000000000008781c */ /* 0x000fe20003f2f070 */
[----:B------:R-:W-:Y:S02]  /*2790*/  UIADD3 UR46, UPT, UPT, UR38, UR58, URZ ;  /* 0x0000003a262e7290 */ /* 0x000fe4000fffe0ff */
[----:B------:R-:W-:Y:S01]  /*27a0*/  UIADD3 UR45, UPT, UPT, UR37, UR55, URZ ;  /* 0x00000037252d7290 */ /* 0x000fe2000fffe0ff */
[----:B------:R-:W-:-:S04]  /*27b0*/  ISETP.NE.AND P0, PT, R11, 0x2, PT ;  /* 0x000000020b00780c */ /* 0x000fc80003f05270 */
[----:B-1----:R-:W-:Y:S02]  /*27c0*/  SEL R0, RZ, 0x1, P0 ;  /* 0x00000001ff007807 */ /* 0x002fe40000000000 */
[----:B------:R-:W-:Y:S02]  /*27d0*/  SEL R11, R11, RZ, P0 ;  /* 0x000000ff0b0b7207 */ /* 0x000fe40000000000 */
[----:B------:R-:W-:Y:S01]  /*27e0*/  LOP3.LUT R10, R10, R0, RZ, 0x3c, !PT ;  /* 0x000000000a0a7212 */ /* 0x000fe200078e3cff */
[----:B------:R-:W-:Y:S06]  /*27f0*/  BRA.U UP1, `(.L_x_43) ;  /* 0xfffffff101607547 */ /* 0x000fec000b83ffff */
[----:B------:R-:W-:Y:S01]  /*2800*/  UIADD3 UR7, UPT, UPT, UR7, 0x88, URZ ;  /* 0x0000008807077890 */ /* 0x000fe2000fffe0ff */
[----:B------:R-:W-:-:S03]  /*2810*/  SHF.L.U32 R2, R12, 0x1f, RZ ;  /* 0x0000001f0c027819 */ /* 0x000fc600000006ff */
[----:B------:R-:W-:-:S09]  /*2820*/  ULEA UR4, UR5, UR7, 0x3 ;  /* 0x0000000705047291 */ /* 0x000fd2000f8e18ff */
[----:B------:R-:W1:Y:S02]  /*2830*/  SYNCS.PHASECHK.TRANS64.TRYWAIT P0, [UR4], R2 ;  /* 0x00000002ff0075a7 */ /* 0x000e640008001104 */
[----:B-1----:R-:W-:Y:S05]  /*2840*/  @!P0 BRA `(.L_x_44) ;  /* 0x0000005000248947 */ /* 0x002fea0003800000 */
.L_x_121:
[----:B------:R-:W-:-:S04]  /*2850*/  UIADD3 UR4, UPT, UPT, UR5, 0x1, URZ ;  /* 0x0000000105047890 */ /* 0x000fc8000fffe0ff */
[----:B------:R-:W-:-:S04]  /*2860*/  UISETP.NE.AND UP0, UPT, UR4, 0x11, UPT ;  /* 0x000000110400788c */ /* 0x000fc8000bf05270 */
[----:B------:R-:W-:Y:S02]  /*2870*/  USEL UR6, URZ, 0x1, UP0 ;  /* 0x00000001ff067887 */ /* 0x000fe40008000000 */
[----:B------:R-:W-:-:S04]  /*2880*/  USEL UR4, UR4, URZ, UP0 ;  /* 0x000000ff04047287 */ /* 0x000fc80008000000 */
[----:B------:R-:W-:Y:S01]  /*2890*/  ULEA UR5, UR4, UR7, 0x3 ;  /* 0x0000000704057291 */ /* 0x000fe2000f8e18ff */
[----:B-1----:R-:W-:-:S04]  /*28a0*/  LOP3.LUT R2, R12, UR6, RZ, 0x3c, !PT ;  /* 0x000000060c027c12 */ /* 0x002fc8000f8e3cff */
[----:B------:R-:W-:-:S04]  /*28b0*/  SHF.L.U32 R3, R2, 0x1f, RZ ;  /* 0x0000001f02037819 */ /* 0x000fc800000006ff */
[----:B------:R-:W1:Y:S02]  /*28c0*/  SYNCS.PHASECHK.TRANS64.TRYWAIT P0, [UR5], R3 ;  /* 0x00000003ff0075a7 */ /* 0x000e640008001105 */
[----:B-1----:R-:W-:Y:S05]  /*28d0*/  @!P0 BRA `(.L_x_45) ;  /* 0x0000005000188947 */ /* 0x002fea0003800000 */
.L_x_123:
[----:B------:R-:W-:-:S04]  /*28e0*/  UIADD3 UR4, UPT, UPT, UR4, 0x1, URZ ;  /* 0x0000000104047890 */ /* 0x000fc8000fffe0ff */
[----:B------:R-:W-:-:S04]  /*28f0*/  UISETP.NE.AND UP0, UPT, UR4, 0x11, UPT ;  /* 0x000000110400788c */ /* 0x000fc8000bf05270 */
[----:B------:R-:W-:Y:S02]  /*2900*/  USEL UR6, URZ, 0x1, UP0 ;  /* 0x00000001ff067887 */ /* 0x000fe40008000000 */
[----:B------:R-:W-:-:S04]  /*2910*/  USEL UR4, UR4, URZ, UP0 ;  /* 0x000000ff04047287 */ /* 0x000fc80008000000 */
[----:B------:R-:W-:Y:S01]  /*2920*/  ULEA UR5, UR4, UR7, 0x3 ;  /* 0x0000000704057291 */ /* 0x000fe2000f8e18ff */
[----:B------:R-:W-:-:S04]  /*2930*/  LOP3.LUT R2, R2, UR6, RZ, 0x3c, !PT ;  /* 0x0000000602027c12 */ /* 0x000fc8000f8e3cff */
[----:B-1----:R-:W-:-:S04]  /*2940*/  SHF.L.U32 R3, R2, 0x1f, RZ ;  /* 0x0000001f02037819 */ /* 0x002fc800000006ff */
[----:B------:R-:W1:Y:S02]  /*2950*/  SYNCS.PHASECHK.TRANS64.TRYWAIT P0, [UR5], R3 ;  /* 0x00000003ff0075a7 */ /* 0x000e640008001105 */
[----:B-1----:R-:W-:Y:S05]  /*2960*/  @!P0 BRA `(.L_x_46) ;  /* 0x00000050000c8947 */ /* 0x002fea0003800000 */
.L_x_125:
        /* <DEDUP_REMOVED lines=9> */
.L_x_127:
        /* <DEDUP_REMOVED lines=9> */
.L_x_129:
        /* <DEDUP_REMOVED lines=9> */
.L_x_131:
        /* <DEDUP_REMOVED lines=9> */
.L_x_133:
        /* <DEDUP_REMOVED lines=9> */
.L_x_135:
        /* <DEDUP_REMOVED lines=9> */
.L_x_137:
        /* <DEDUP_REMOVED lines=9> */
.L_x_139:
        /* <DEDUP_REMOVED lines=9> */
.L_x_141:
        /* <DEDUP_REMOVED lines=9> */
.L_x_143:
        /* <DEDUP_REMOVED lines=9> */
.L_x_145:
        /* <DEDUP_REMOVED lines=9> */
.L_x_147:
        /* <DEDUP_REMOVED lines=9> */
.L_x_149:
        /* <DEDUP_REMOVED lines=9> */
.L_x_151:
[----:B------:R-:W-:-:S04]  /*30c0*/  UIADD3 UR4, UPT, UPT, UR4, 0x1, URZ ;  /* 0x0000000104047890 */ /* 0x000fc8000fffe0ff */
[----:B------:R-:W-:-:S04]  /*30d0*/  UISETP.NE.AND UP0, UPT, UR4, 0x11, UPT ;  /* 0x000000110400788c */ /* 0x000fc8000bf05270 */
[----:B------:R-:W-:Y:S02]  /*30e0*/  USEL UR5, URZ, 0x1, UP0 ;  /* 0x00000001ff057887 */ /* 0x000fe40008000000 */
[----:B------:R-:W-:-:S04]  /*30f0*/  USEL UR4, UR4, URZ, UP0 ;  /* 0x000000ff04047287 */ /* 0x000fc80008000000 */
[----:B------:R-:W-:Y:S01]  /*3100*/  ULEA UR4, UR4, UR7, 0x3 ;  /* 0x0000000704047291 */ /* 0x000fe2000f8e18ff */
[----:B------:R-:W-:-:S04]  /*3110*/  LOP3.LUT R2, R2, UR5, RZ, 0x3c, !PT ;  /* 0x0000000502027c12 */ /* 0x000fc8000f8e3cff */
[----:B------:R-:W-:Y:S01]  /*3120*/  SHF.L.U32 R2, R2, 0x1f, RZ ;  /* 0x0000001f02027819 */ /* 0x000fe200000006ff */
[----:B-1----:R-:W-:-:S07]  /*3130*/  IMAD.U32 R0, RZ, RZ, UR4 ;  /* 0x00000004ff007e24 */ /* 0x002fce000f8e00ff */
.L_x_60:
[----:B-1----:R1:W2:Y:S02]  /*3140*/  SYNCS.PHASECHK.TRANS64.TRYWAIT P0, [R0+URZ], R2 ;  /* 0x00000002000075a7 */ /* 0x0022a400080011ff */
[----:B--2---:R-:W-:Y:S05]  /*3150*/  @!P0 NANOSLEEP.SYNCS 0x989680 ;  /* 0x009896800000895d */ /* 0x004fea0003900000 */
[----:B------:R-:W2:Y:S02]  /*3160*/  @!P0 SYNCS.PHASECHK.TRANS64 P0, [R0+URZ], R2 ;  /* 0x00000002000085a7 */ /* 0x000ea400080010ff */
[----:B--2---:R-:W-:Y:S05]  /*3170*/  @P0 EXIT ;  /* 0x000000000000094d */ /* 0x004fea0003800000 */
[----:B------:R-:W-:Y:S05]  /*3180*/  BRA `(.L_x_60) ;  /* 0xfffffffc00ec7947 */ /* 0x000fea000383ffff */
.L_x_23:
[----:B------:R-:W-:-:S04]  /*3190*/  UISETP.NE.AND UP0, UPT, UR61, URZ, UPT ;  /* 0x000000ff3d00728c */ /* 0x000fc8000bf05270 */
[----:B------:R-:W-:-:S09]  /*31a0*/  UISETP.NE.OR UP0, UPT, UR22, 0x1, UP0 ;  /* 0x000000011600788c */ /* 0x000fd20008705670 */
[----:B------:R-:W-:Y:S05]  /*31b0*/  BRA.U UP0, `(.L_x_61) ;  /* 0x0000000500487547 */ /* 0x000fea000b800000 */
[----:B------:R-:W-:Y:S01]  /*31c0*/  ISETP.GE.U32.AND P2, PT, R0, 0x2, PT ;  /* 0x000000020000780c */ /* 0x000fe20003f46070 */
[----:B------:R-:W-:Y:S01]  /*31d0*/  IMAD.MOV.U32 R12, RZ, RZ, 0x1 ;  /* 0x00000001ff0c7424 */ /* 0x000fe200078e00ff */
[----:B------:R-:W-:Y:S02]  /*31e0*/  CS2R R10, SRZ ;  /* 0x00000000000a7805 */ /* 0x000fe4000001ff00 */
[----:B------:R-:W-:Y:S01]  /*31f0*/  CS2R R8, SRZ ;  /* 0x0000000000087805 */ /* 0x000fe2000001ff00 */
[----:B------:R-:W-:Y:S01]  /*3200*/  UMOV UR4, 0x400 ;  /* 0x0000040000047882 */ /* 0x000fe20000000000 */
[----:B------:R-:W-:Y:S01]  /*3210*/  UMOV UR5, URZ ;  /* 0x000000ff00057c82 */ /* 0x000fe20008000000 */
[----:B------:R-:W-:-:S12]  /*3220*/  ULEA UR6, UR61, UR4, 0x18 ;  /* 0x000000043d067291 */ /* 0x000fd8000f8ec0ff */
.L_x_65:
[----:B------:R-:W-:Y:S02]  /*3230*/  LEA R2, R8, UR6, 0x3 ;  /* 0x0000000608027c11 */ /* 0x000fe4000f8e18ff */
[----:B------:R-:W-:-:S03]  /*3240*/  SHF.L.U32 R4, R9, 0x1f, RZ ;  /* 0x0000001f09047819 */ /* 0x000fc600000006ff */
[----:B------:R-:W-:Y:S01]  /*3250*/  VIADD R5, R2, 0x1a0 ;  /* 0x000001a002057836 */ /* 0x000fe20000000000 */
[----:B------:R-:W1:Y:S02]  /*3260*/  SYNCS.PHASECHK.TRANS64.TRYWAIT P0, [R2+URZ+0x190], R4 ;  /* 0x00019004020075a7 */ /* 0x000e6400080011ff */
[----:B-1----:R-:W-:Y:S05]  /*3270*/  @!P0 BRA `(.L_x_62) ;  /* 0x0000004c00188947 */ /* 0x002fea0003800000 */
.L_x_152:
[----:B------:R-:W-:Y:S01]  /*3280*/  ULEA UR4, UR5, UR6, 0x3 ;  /* 0x0000000605047291 */ /* 0x000fe2000f8e18ff */
[----:B-1----:R-:W-:Y:S01]  /*3290*/  PRMT R2, RZ, 0x654, R5 ;  /* 0x00000654ff027816 */ /* 0x002fe20000000005 */
[----:B------:R-:W-:Y:S01]  /*32a0*/  @!P2 IMAD.MOV.U32 R4, RZ, RZ, 0x10 ;  /* 0x00000010ff04a424 */ /* 0x000fe200078e00ff */
[----:B------:R-:W-:Y:S01]  /*32b0*/  SHF.L.U32 R5, R12, 0x1f, RZ ;  /* 0x0000001f0c057819 */ /* 0x000fe200000006ff */
[----:B------:R-:W-:Y:S01]  /*32c0*/  UIADD3 UR7, UPT, UPT, UR4, 0x130, URZ ;  /* 0x0000013004077890 */ /* 0x000fe2000fffe0ff */
[----:B------:R1:W-:Y:S05]  /*32d0*/  SYNCS.ARRIVE.TRANS64.RED.A1T0 RZ, [R2+URZ], RZ ;  /* 0x000000ff02ff79a7 */ /* 0x0003ea00081004ff */
[----:B------:R-:W-:Y:S01]  /*32e0*/  IMAD.U32 R6, RZ, RZ, UR7 ;  /* 0x00000007ff067e24 */ /* 0x000fe2000f8e00ff */
[----:B------:R-:W2:Y:S04]  /*32f0*/  SYNCS.PHASECHK.TRANS64.TRYWAIT P0, [UR4+0x140], R5 ;  /* 0x00014005ff0075a7 */ /* 0x000ea80008001104 */
[----:B------:R-:W-:Y:S01]  /*3300*/  PRMT R6, R0, 0x654, R6 ;  /* 0x0000065400067816 */ /* 0x000fe20000000006 */
[----:B-12---:R-:W-:Y:S06]  /*3310*/  @!P0 BRA `(.L_x_63) ;  /* 0x0000004c00048947 */ /* 0x006fec0003800000 */
.L_x_154:
[----:B------:R-:W-:Y:S01]  /*3320*/  ULEA UR8, UR5, UR6, 0x4 ;  /* 0x0000000605087291 */ /* 0x000fe2000f8e20ff */
[----:B------:R-:W-:Y:S01]  /*3330*/  SEL R3, R6, R3, !P2 ;  /* 0x0000000306037207 */ /* 0x000fe20005000000 */
[----:B------:R-:W-:Y:S01]  /*3340*/  UIADD3 UR9, UPT, UPT, UR4, 0x130, URZ ;  /* 0x0000013004097890 */ /* 0x000fe2000fffe0ff */
[----:B-1----:R-:W-:Y:S01]  /*3350*/  LEA R2, R11, UR6, 0x3 ;  /* 0x000000060b027c11 */ /* 0x002fe2000f8e18ff */
[----:B------:R-:W-:Y:S01]  /*3360*/  UIADD3 UR8, UPT, UPT, UR8, 0x1c0, URZ ;  /* 0x000001c008087890 */ /* 0x000fe2000fffe0ff */
[----:B------:R1:W-:Y:S01]  /*3370*/  @!P2 SYNCS.ARRIVE.TRANS64.RED RZ, [R3+URZ], R4 ;  /* 0x0000000403ffa9a7 */ /* 0x0003e200080004ff */
[----:B------:R-:W-:Y:S01]  /*3380*/  UIADD3 UR4, UPT, UPT, UR5, 0x1, URZ ;  /* 0x0000000105047890 */ /* 0x000fe2000fffe0ff */
[----:B------:R-:W-:-:S03]  /*3390*/  VIADD R8, R8, 0x1 ;  /* 0x0000000108087836 */ /* 0x000fc60000000000 */
[----:B------:R-:W-:Y:S02]  /*33a0*/  UISETP.NE.AND UP0, UPT, UR4, 0x2, UPT ;  /* 0x000000020400788c */ /* 0x000fe4000bf05270 */
[----:B------:R-:W-:Y:S01]  /*33b0*/  ISETP.NE.AND P0, PT, R8, 0x2, PT ;  /* 0x000000020800780c */ /* 0x000fe20003f05270 */
[----:B------:R-:W-:Y:S06]  /*33c0*/  UGETNEXTWORKID.BROADCAST [UR8], [UR9] ;  /* 0x00000000080073ca */ /* 0x000fec0008000100 */
[----:B------:R-:W-:Y:S02]  /*33d0*/  USEL UR7, URZ, 0x1, UP0 ;  /* 0x00000001ff077887 */ /* 0x000fe40008000000 */
[----:B------:R-:W-:-:S04]  /*33e0*/  USEL UR5, UR4, URZ, UP0 ;  /* 0x000000ff04057287 */ /* 0x000fc80008000000 */
[----:B------:R-:W-:Y:S02]  /*33f0*/  LOP3.LUT R12, R12, UR7, RZ, 0x3c, !PT ;  /* 0x000000070c0c7c12 */ /* 0x000fe4000f8e3cff */
[----:B-1----:R-:W-:-:S04]  /*3400*/  SHF.L.U32 R4, R10, 0x1f, RZ ;  /* 0x0000001f0a047819 */ /* 0x002fc800000006ff */
[----:B------:R-:W1:Y:S02]  /*3410*/  SYNCS.PHASECHK.TRANS64.TRYWAIT P1, [R2+URZ+0x130], R4 ;  /* 0x00013004020075a7 */ /* 0x000e6400080211ff */
[----:B-1----:R-:W-:Y:S05]  /*3420*/  @!P1 BRA `(.L_x_64) ;  /* 0x0000004800d89947 */ /* 0x002fea0003800000 */
.L_x_155:
[C---:B-1----:R-:W-:Y:S01]  /*3430*/  LEA R4, R11.reuse, UR6, 0x4 ;  /* 0x000000060b047c11 */ /* 0x042fe2000f8e20ff */
[----:B------:R-:W-:Y:S01]  /*3440*/  VIADD R2, R2, 0x140 ;  /* 0x0000014002027836 */ /* 0x000fe20000000000 */
[----:B------:R-:W-:Y:S01]  /*3450*/  SEL R8, R8, RZ, P0 ;  /* 0x000000ff08087207 */ /* 0x000fe20000000000 */
[----:B------:R-:W-:-:S03]  /*3460*/  VIADD R11, R11, 0x1 ;  /* 0x000000010b0b7836 */ /* 0x000fc60000000000 */
[----:B------:R-:W1:Y:S01]  /*3470*/  LDS.128 R4, [R4+0x1c0] ;  /* 0x0001c00004047984 */ /* 0x000e620000000c00 */
[----:B------:R-:W-:Y:S02]  /*3480*/  PRMT R2, RZ, 0x654, R2 ;  /* 0x00000654ff027816 */ /* 0x000fe40000000002 */
[C---:B------:R-:W-:Y:S01]  /*3490*/  ISETP.NE.AND P1, PT, R11.reuse, 0x2, PT ;  /* 0x000000020b00780c */ /* 0x040fe20003f25270 */
[----:B------:R-:W-:Y:S01]  /*34a0*/  @!PT LDS RZ, [RZ] ;  /* 0x00000000fffff984 */ /* 0x000fe20000000800 */
[----:B------:R-:W-:Y:S01]  /*34b0*/  @!PT LDS RZ, [RZ] ;  /* 0x00000000fffff984 */ /* 0x000fe20000000800 */
[----:B------:R-:W-:Y:S01]  /*34c0*/  @!PT LDS RZ, [RZ] ;  /* 0x00000000fffff984 */ /* 0x000fe20000000800 */
[----:B------:R-:W-:Y:S01]  /*34d0*/  @!PT LDS RZ, [RZ] ;  /* 0x00000000fffff984 */ /* 0x000fe20000000800 */
[----:B------:R2:W-:Y:S06]  /*34e0*/  MEMBAR.ALL.CTA ;  /* 0x0000000000007992 */ /* 0x0005ec0000008000 */
[----:B--2---:R-:W2:Y:S01]  /*34f0*/  FENCE.VIEW.ASYNC.S ;  /* 0x00000000000073c6 */ /* 0x004ea20000000000 */
[----:B------:R-:W-:Y:S01]  /*3500*/  SEL R11, R11, RZ, P1 ;  /* 0x000000ff0b0b7207 */ /* 0x000fe20000800000 */
[----:B--2---:R2:W-:Y:S01]  /*3510*/  SYNCS.ARRIVE.TRANS64.RED.A1T0 RZ, [R2+URZ], RZ ;  /* 0x000000ff02ff79a7 */ /* 0x0045e200081004ff */
[----:B-1----:R-:W-:-:S02]  /*3520*/  LOP3.LUT P3, RZ, R6, 0x1, RZ, 0xc0, !PT ;  /* 0x0000000106ff7812 */ /* 0x002fc4000786c0ff */
[----:B------:R-:W-:-:S04]  /*3530*/  SEL R4, RZ, 0x1, P1 ;  /* 0x00000001ff047807 */ /* 0x000fc80000800000 */
[----:B------:R-:W-:Y:S02]  /*3540*/  LOP3.LUT R10, R10, R4, RZ, 0x3c, !PT ;  /* 0x000000040a0a7212 */ /* 0x000fe400078e3cff */
[----:B--2---:R-:W-:-:S04]  /*3550*/  SEL R2, RZ, 0x1, P0 ;  /* 0x00000001ff027807 */ /* 0x004fc80000000000 */
[----:B------:R-:W-:Y:S01]  /*3560*/  LOP3.LUT R9, R9, R2, RZ, 0x3c, !PT ;  /* 0x0000000209097212 */ /* 0x000fe200078e3cff */
[----:B------:R-:W-:Y:S06]  /*3570*/  @P3 BRA `(.L_x_65) ;  /* 0xfffffffc002c3947 */ /* 0x000fec000383ffff */
[----:B------:R-:W-:Y:S01]  /*3580*/  ULEA UR4, UR5, UR6, 0x3 ;  /* 0x0000000605047291 */ /* 0x000fe2000f8e18ff */
[----:B------:R-:W-:-:S08]  /*3590*/  SHF.L.U32 R2, R12, 0x1f, RZ ;  /* 0x0000001f0c027819 */ /* 0x000fd000000006ff */
[----:B------:R-:W1:Y:S02]  /*35a0*/  SYNCS.PHASECHK.TRANS64 P0, [UR4+0x140], R2 ;  /* 0x00014002ff0075a7 */ /* 0x000e640008001004 */
[----:B-1----:R-:W-:Y:S05]  /*35b0*/  @P0 BRA `(.L_x_66) ;  /* 0x0000000000080947 */ /* 0x002fea0003800000 */
[----:B------:R-:W1:Y:S02]  /*35c0*/  SYNCS.PHASECHK.TRANS64.TRYWAIT P0, [UR4+0x140], R2 ;  /* 0x00014002ff0075a7 */ /* 0x000e640008001104 */
[----:B-1----:R-:W-:Y:S05]  /*35d0*/  @!P0 BRA `(.L_x_67) ;  /* 0x0000004800808947 */ /* 0x002fea0003800000 */
.L_x_66:
[----:B------:R-:W-:-:S04]  /*35e0*/  UIADD3 UR7, UPT, UPT, UR5, 0x1, URZ ;  /* 0x0000000105077890 */ /* 0x000fc8000fffe0ff */
[----:B------:R-:W-:-:S04]  /*35f0*/  UISETP.NE.AND UP0, UPT, UR7, 0x2, UPT ;  /* 0x000000020700788c */ /* 0x000fc8000bf05270 */
[----:B------:R-:W-:Y:S02]  /*3600*/  USEL UR8, URZ, 0x1, UP0 ;  /* 0x00000001ff087887 */ /* 0x000fe40008000000 */
[----:B------:R-:W-:-:S04]  /*3610*/  USEL UR7, UR7, URZ, UP0 ;  /* 0x000000ff07077287 */ /* 0x000fc80008000000 */
[----:B------:R-:W-:Y:S01]  /*3620*/  ULEA UR7, UR7, UR6, 0x3 ;  /* 0x0000000607077291 */ /* 0x000fe2000f8e18ff */
[----:B-1----:R-:W-:-:S04]  /*3630*/  LOP3.LUT R2, R12, UR8, RZ, 0x3c, !PT ;  /* 0x000000080c027c12 */ /* 0x002fc8000f8e3cff */
[----:B------:R-:W-:-:S04]  /*3640*/  SHF.L.U32 R0, R2, 0x1f, RZ ;  /* 0x0000001f02007819 */ /* 0x000fc800000006ff */
[----:B------:R-:W1:Y:S02]  /*3650*/  SYNCS.PHASECHK.TRANS64 P0, [UR7+0x140], R0 ;  /* 0x00014000ff0075a7 */ /* 0x000e640008001007 */
[----:B-1----:R-:W-:Y:S05]  /*3660*/  @P0 EXIT ;  /* 0x000000000000094d */ /* 0x002fea0003800000 */
[----:B------:R-:W-:Y:S02]  /*3670*/  SHF.L.U32 R2, R2, 0x1f, RZ ;  /* 0x0000001f02027819 */ /* 0x000fe400000006ff */
[----:B------:R-:W-:-:S07]  /*3680*/  MOV R0, UR7 ;  /* 0x0000000700007c02 */ /* 0x000fce0008000f00 */
.L_x_68:
[----:B-1----:R1:W2:Y:S02]  /*3690*/  SYNCS.PHASECHK.TRANS64.TRYWAIT P0, [R0+URZ+0x140], R2 ;  /* 0x00014002000075a7 */ /* 0x0022a400080011ff */
[----:B--2---:R-:W-:Y:S05]  /*36a0*/  @!P0 NANOSLEEP.SYNCS 0x989680 ;  /* 0x009896800000895d */ /* 0x004fea0003900000 */
[----:B------:R-:W2:Y:S02]  /*36b0*/  @!P0 SYNCS.PHASECHK.TRANS64 P0, [R0+URZ+0x140], R2 ;  /* 0x00014002000085a7 */ /* 0x000ea400080010ff */
[----:B--2---:R-:W-:Y:S05]  /*36c0*/  @P0 EXIT ;  /* 0x000000000000094d */ /* 0x004fea0003800000 */
[----:B------:R-:W-:Y:S05]  /*36d0*/  BRA `(.L_x_68) ;  /* 0xfffffffc00ec7947 */ /* 0x000fea000383ffff */
.L_x_61:
[----:B------:R-:W-:Y:S05]  /*36e0*/  BRA.U UP4, `(.L_x_69) ;  /* 0x0000000d04847547 */ /* 0x000fea000b800000 */
[----:B------:R-:W-:Y:S01]  /*36f0*/  UMOV UR4, 0x40 ;  /* 0x0000004000047882 */ /* 0x000fe20000000000 */
[----:B------:R-:W-:Y:S01]  /*3700*/  NOP ;  /* 0x0000000000007918 */ /* 0x000fe20000000000 */
[----:B------:R-:W-:Y:S01]  /*3710*/  ULEA UR5, UR61, UR4, 0x18 ;  /* 0x000000043d057291 */ /* 0x000fe2000f8ec0ff */
[----:B------:R-:W-:Y:S02]  /*3720*/  UMOV UR6, 0x400 ;  /* 0x0000040000067882 */ /* 0x000fe40000000000 */
[----:B------:R-:W-:-:S06]  /*3730*/  ULEA UR6, UR61, UR6, 0x18 ;  /* 0x000000063d067291 */ /* 0x000fcc000f8ec0ff */
[----:B------:R-:W1:Y:S02]  /*3740*/  LDS.U8 R0, [UR5+0x1c] ;  /* 0x00001c05ff007984 */ /* 0x000e640008000000 */
[----:B-1----:R-:W-:-:S13]  /*3750*/  ISETP.NE.AND P0, PT, R0, RZ, PT ;  /* 0x000000ff0000720c */ /* 0x002fda0003f05270 */
[----:B------:R-:W-:Y:S05]  /*3760*/  @P0 BRA `(.L_x_70) ;  /* 0x0000000000580947 */ /* 0x000fea0003800000 */
[----:B------:R-:W-:-:S13]  /*3770*/  ELECT P0, URZ, PT ;  /* 0x0000000000ff782f */ /* 0x000fda0003800000 */
[----:B------:R-:W-:Y:S05]  /*3780*/  @!P0 BRA `(.L_x_71) ;  /* 0x0000000000608947 */ /* 0x000fea0003800000 */
[----:B------:R-:W-:Y:S01]  /*3790*/  UMOV UR4, 0x10 ;  /* 0x0000001000047882 */ /* 0x000fe20000000000 */
[----:B------:R-:W-:Y:S01]  /*37a0*/  HFMA2 R0, -RZ, RZ, 0, 5.9604644775390625e-08 ;  /* 0x00000001ff007431 */ /* 0x000fe200000001ff */
[----:B------:R-:W-:-:S03]  /*37b0*/  MOV R3, 0xffff ;  /* 0x0000ffff00037802 */ /* 0x000fc60000000f00 */
[----:B------:R-:W-:Y:S04]  /*37c0*/  DEPBAR.LE SB1, 0x36 ;  /* 0x00009d800000791a */ /* 0x000fe80000000000 */
[----:B------:R-:W1:Y:S02]  /*37d0*/  UTCATOMSWS.FIND_AND_SET.ALIGN UP0, UR4, UR4 ;  /* 0x00000004000475e3 */ /* 0x000e640008000800 */
[----:B-1----:R-:W-:Y:S01]  /*37e0*/  MOV R4, UR4 ;  /* 0x0000000400047c02 */ /* 0x002fe20008000f00 */
[----:B------:R-:W-:Y:S06]  /*37f0*/  BRA.U UP0, `(.L_x_72) ;  /* 0x0000000100187547 */ /* 0x000fec000b800000 */
.L_x_73:
[----:B------:R-:W-:Y:S05]  /*3800*/  NANOSLEEP 0x64 ;  /* 0x000000640000795d */ /* 0x000fea0003800000 */
[----:B------:R-:W-:-:S05]  /*3810*/  UMOV UR4, 0x10 ;  /* 0x0000001000047882 */ /* 0x000fca0000000000 */
[----:B------:R-:W-:Y:S04]  /*3820*/  DEPBAR.LE SB1, 0x36 ;  /* 0x00009d800000791a */ /* 0x000fe80000000000 */
[----:B------:R-:W1:Y:S02]  /*3830*/  UTCATOMSWS.FIND_AND_SET.ALIGN UP0, UR4, UR4 ;  /* 0x00000004000475e3 */ /* 0x000e640008000800 */
[----:B-1----:R-:W-:Y:S01]  /*3840*/  MOV R4, UR4 ;  /* 0x0000000400047c02 */ /* 0x002fe20008000f00 */
[----:B------:R-:W-:Y:S05]  /*3850*/  BRA.U !UP0, `(.L_x_73) ;  /* 0xfffffffd08e87547 */ /* 0x000fea000b83ffff */
.L_x_72:
[-C--:B------:R-:W-:Y:S02]  /*3860*/  SHF.L.U32 R3, R3, R4.reuse, RZ ;  /* 0x0000000403037219 */ /* 0x080fe400000006ff */
[----:B------:R-:W-:Y:S01]  /*3870*/  SHF.L.U32 R0, R0, R4, RZ ;  /* 0x0000000400007219 */ /* 0x000fe200000006ff */
[----:B------:R-:W-:Y:S02]  /*3880*/  IMAD.SHL.U32 R4, R4, 0x20, RZ ;  /* 0x0000002004047824 */ /* 0x000fe400078e00ff */
[----:B------:R1:W-:Y:S04]  /*3890*/  ATOMS.OR RZ, [UR5+0x14], R3 ;  /* 0x00001403ffff798c */ /* 0x0003e8000b000005 */
[----:B------:R1:W-:Y:S04]  /*38a0*/  ATOMS.OR RZ, [UR5+0x18], R0 ;  /* 0x00001800ffff798c */ /* 0x0003e8000b000005 */
[----:B------:R1:W-:Y:S01]  /*38b0*/  STS [UR6+0x1e0], R4 ;  /* 0x0001e004ff007988 */ /* 0x0003e20008000806 */
[----:B------:R-:W-:Y:S05]  /*38c0*/  BRA `(.L_x_71) ;  /* 0x0000000000107947 */ /* 0x000fea0003800000 */
.L_x_70:
[----:B------:R-:W-:Y:S02]  /*38d0*/  MOV R0, 0xffffffff ;  /* 0xffffffff00007802 */ /* 0x000fe40000000f00 */
[----:B------:R-:W-:-:S03]  /*38e0*/  MOV R4, 0x3910 ;  /* 0x0000391000047802 */ /* 0x000fc60000000f00 */
[----:B------:R1:W-:Y:S04]  /*38f0*/  STS [UR6+0x1e0], R0 ;  /* 0x0001e000ff007988 */ /* 0x0003e80008000806 */
[----:B-1---5:R-:W-:Y:S05]  /*3900*/  CALL.REL.NOINC `($__internal_1_$__cuda_sm10x_tcgen05_guardrail_trap_phase_invalid_during_alloc) ;  /* 0x0000004c00007944 */ /* 0x022fea0003c00000 */
.L_x_71:
[----:B------:R-:W-:Y:S05]  /*3910*/  WARPSYNC.ALL ;  /* 0x0000000000007948 */ /* 0x000fea0003800000 */
[----:B------:R-:W2:Y:S01]  /*3920*/  S2UR UR4, SR_CgaCtaId ;  /* 0x00000000000479c3 */ /* 0x000ea20000008800 */
[----:B------:R-:W-:Y:S01]  /*3930*/  UMOV UR17, 0x400 ;  /* 0x0000040000117882 */ /* 0x000fe20000000000 */
[----:B------:R-:W-:-:S06]  /*3940*/  NOP ;  /* 0x0000000000007918 */ /* 0x000fcc0000000000 */
[----:B------:R-:W-:Y:S06]  /*3950*/  BAR.ARV 0x6, 0xa0 ;  /* 0x0182800000007b1d */ /* 0x000fec0000002000 */
[----:B------:R-:W3:Y:S01]  /*3960*/  LDCU UR5, c[0x0][0x38c] ;  /* 0x00007180ff0577ac */ /* 0x000ee20008000800 */
[----:B------:R-:W-:Y:S01]  /*3970*/  LOP3.LUT R2, R2, 0xffff, RZ, 0xc0, !PT ;  /* 0x0000ffff02027812 */ /* 0x000fe200078ec0ff */
[----:B------:R-:W-:Y:S01]  /*3980*/  IMAD.MOV.U32 R11, RZ, RZ, 0x1 ;  /* 0x00000001ff0b7424 */ /* 0x000fe200078e00ff */
[----:B------:R-:W-:Y:S01]  /*3990*/  CS2R R8, SRZ ;  /* 0x0000000000087805 */ /* 0x000fe2000001ff00 */
[----:B------:R-:W4:Y:S01]  /*39a0*/  LDCU UR8, c[0x0][0x38c] ;  /* 0x00007180ff0877ac */ /* 0x000f220008000800 */
[----:B------:R-:W-:Y:S01]  /*39b0*/  R2UR UR19, R2 ;  /* 0x00000000021372ca */ /* 0x000fe200000e0000 */
[----:B------:R-:W-:Y:S01]  /*39c0*/  IMAD.MOV.U32 R10, RZ, RZ, RZ ;  /* 0x000000ffff0a7224 */ /* 0x000fe200078e00ff */
[----:B------:R-:W-:Y:S01]  /*39d0*/  UMOV UR23, URZ ;  /* 0x000000ff00177c82 */ /* 0x000fe20008000000 */
[----:B------:R-:W-:Y:S01]  /*39e0*/  UMOV UR14, URZ ;  /* 0x000000ff000e7c82 */ /* 0x000fe20008000000 */
[----:B--2---:R-:W-:Y:S01]  /*39f0*/  ULEA UR17, UR4, UR17, 0x18 ;  /* 0x0000001104117291 */ /* 0x004fe2000f8ec0ff */
[----:B------:R-:W-:Y:S01]  /*3a00*/  UMOV UR26, 0x0 ;  /* 0x00000000001a7882 */ /* 0x000fe20000000000 */
[----:B------:R-:W-:-:S02]  /*3a10*/  UMOV UR27, 0x8100010 ;  /* 0x08100010001b7882 */ /* 0x000fc40000000000 */
[----:B------:R-:W-:Y:S02]  /*3a20*/  UIADD3 UR6, UPT, UPT, UR17, 0x4400, URZ ;  /* 0x0000440011067890 */ /* 0x000fe4000fffe0ff */
[----:B------:R-:W-:Y:S02]  /*3a30*/  UIADD3 UR7, UPT, UPT, UR17, 0x26400, URZ ;  /* 0x0002640011077890 */ /* 0x000fe4000fffe0ff */
[----:B---3--:R-:W-:Y:S01]  /*3a40*/  UIADD3 UR5, UPT, UPT, UR5, 0x3f, URZ ;  /* 0x0000003f05057890 */ /* 0x008fe2000fffe0ff */
[----:B-1----:R-:W1:Y:S01]  /*3a50*/  LDS R0, [UR17+0x1e0] ;  /* 0x0001e011ff007984 */ /* 0x002e620008000800 */
[----:B------:R-:W-:Y:S02]  /*3a60*/  USHF.R.U32.HI UR6, URZ, 0x4, UR6 ;  /* 0x00000004ff067899 */ /* 0x000fe40008011606 */
[----:B------:R-:W-:Y:S02]  /*3a70*/  USHF.R.S32.HI UR4, URZ, 0x1f, UR5 ;  /* 0x0000001fff047899 */ /* 0x000fe40008011405 */
[----:B------:R-:W-:-:S02]  /*3a80*/  ULOP3.LUT UR6, UR6, 0x3fff, URZ, 0xc0, !UPT ;  /* 0x00003fff06067892 */ /* 0x000fc4000f8ec0ff */
[----:B------:R-:W-:Y:S02]  /*3a90*/  ULEA.HI UR4, UR4, UR5, URZ, 0x6 ;  /* 0x0000000504047291 */ /* 0x000fe4000f8f30ff */
[----:B------:R-:W-:Y:S02]  /*3aa0*/  USHF.R.U32.HI UR5, URZ, 0x4, UR7 ;  /* 0x00000004ff057899 */ /* 0x000fe40008011607 */
[----:B------:R-:W-:Y:S02]  /*3ab0*/  USHF.R.S32.HI UR28, URZ, 0x6, UR4 ;  /* 0x00000006ff1c7899 */ /* 0x000fe40008011404 */
[----:B------:R-:W-:Y:S02]  /*3ac0*/  ULOP3.LUT UR5, UR5, 0x3fff, URZ, 0xc0, !UPT ;  /* 0x00003fff05057892 */ /* 0x000fe4000f8ec0ff */
[----:B------:R-:W-:Y:S02]  /*3ad0*/  UISETP.LT.AND UP0, UPT, UR28, 0x1, UPT ;  /* 0x000000011c00788c */ /* 0x000fe4000bf01270 */
[----:B------:R-:W-:-:S02]  /*3ae0*/  ULOP3.LUT UR20, UR6, 0x10000, URZ, 0xfc, !UPT ;  /* 0x0001000006147892 */ /* 0x000fc4000f8efcff */
[----:B------:R-:W-:Y:S02]  /*3af0*/  USEL UR29, UR28, 0x1, !UP0 ;  /* 0x000000011c1d7887 */ /* 0x000fe4000c000000 */
[----:B------:R-:W-:Y:S02]  /*3b00*/  ULOP3.LUT UR21, UR5, 0x10000, URZ, 0xfc, !UPT ;  /* 0x0001000005157892 */ /* 0x000fe4000f8efcff */
[----:B------:R-:W-:Y:S02]  /*3b10*/  UIADD3 UR29, UPT, UPT, -UR29, URZ, URZ ;  /* 0x000000ff1d1d7290 */ /* 0x000fe4000fffe1ff */
[----:B----4-:R-:W-:Y:S01]  /*3b20*/  UISETP.GE.AND UP4, UPT, UR8, 0x1, UPT ;  /* 0x000000010800788c */ /* 0x010fe2000bf86270 */
[----:B------:R-:W-:Y:S01]  /*3b30*/  UMOV UR24, 0x0 ;  /* 0x0000000000187882 */ /* 0x000fe20000000000 */
[----:B------:R-:W-:Y:S01]  /*3b40*/  UMOV UR25, 0x8100010 ;  /* 0x0810001000197882 */ /* 0x000fe20000000000 */
[----:B-1----:R-:W-:-:S15]  /*3b50*/  R2UR UR30, R0 ;  /* 0x00000000001e72ca */ /* 0x002fde00000e0000 */
.L_x_80:
[----:B------:R-:W-:Y:S02]  /*3b60*/  LEA R0, R10, UR17, 0x3 ;  /* 0x000000110a007c11 */ /* 0x000fe4000f8e18ff */
[----:B------:R-:W-:Y:S02]  /*3b70*/  SHF.L.U32 R2, R9, 0x1f, RZ ;  /* 0x0000001f09027819 */ /* 0x000fe400000006ff */
[----:B------:R-:W-:Y:S01]  /*3b80*/  PLOP3.LUT P0, PT, PT, PT, UP4, 0x80, 0x8 ;  /* 0x000000000008781c */ /* 0x000fe20003f0f048 */
[----:B------:R-:W-:Y:S01]  /*3b90*/  VIADD R3, R0, 0x140 ;  /* 0x0000014000037836 */ /* 0x000fe20000000000 */
[----:B-1----:R-:W1:Y:S02]  /*3ba0*/  SYNCS.PHASECHK.TRANS64.TRYWAIT P1, [R0+URZ+0x130], R2 ;  /* 0x00013002000075a7 */ /* 0x002e6400080211ff */
[----:B-1-3--:R-:W-:Y:S09]  /*3bb0*/  @!P1 BRA `(.L_x_74) ;  /* 0x0000004400209947 */ /* 0x00aff20003800000 */
.L_x_157:
[----:B------:R-:W-:Y:S01]  /*3bc0*/  LEA R4, R10, UR17, 0x4 ;  /* 0x000000110a047c11 */ /* 0x000fe2000f8e20ff */
[----:B------:R-:W-:Y:S01]  /*3bd0*/  @UP4 ULEA UR4, UR14, UR17, 0x3 ;  /* 0x000000110e044291 */ /* 0x000fe2000f8e18ff */
[----:B------:R-:W-:Y:S01]  /*3be0*/  PLOP3.LUT P2, PT, PT, PT, PT, 0x80, 0x8 ;  /* 0x000000000008781c */ /* 0x000fe20003f4f070 */
[----:B------:R-:W-:Y:S01]  /*3bf0*/  ULEA UR22, UR23, UR17, 0x3 ;  /* 0x0000001117167291 */ /* 0x000fe2000f8e18ff */
[----:B------:R-:W-:Y:S01]  /*3c00*/  PRMT R3, RZ, 0x654, R3 ;  /* 0x00000654ff037816 */ /* 0x000fe20000000003 */
[----:B------:R-:W-:Y:S01]  /*3c10*/  ULEA UR18, UR23, UR30, 0x6 ;  /* 0x0000001e17127291 */ /* 0x000fe2000f8e30ff */
[----:B------:R-:W2:Y:S01]  /*3c20*/  LDS.128 R4, [R4+0x1c0] ;  /* 0x0001c00004047984 */ /* 0x000ea20000000c00 */
[----:B-1----:R-:W-:Y:S02]  /*3c30*/  @P0 SHF.L.U32 R2, R8, 0x1f, RZ ;  /* 0x0000001f08020819 */ /* 0x002fe400000006ff */
[----:B------:R-:W-:Y:S01]  /*3c40*/  SHF.L.U32 R0, R11, 0x1f, RZ ;  /* 0x0000001f0b007819 */ /* 0x000fe200000006ff */
[----:B------:R-:W-:Y:S01]  /*3c50*/  @!PT LDS RZ, [RZ] ;  /* 0x00000000fffff984 */ /* 0x000fe20000000800 */
[----:B------:R-:W-:Y:S01]  /*3c60*/  @!PT LDS RZ, [RZ] ;  /* 0x00000000fffff984 */ /* 0x000fe20000000800 */
[----:B------:R-:W-:Y:S01]  /*3c70*/  @!PT LDS RZ, [RZ] ;  /* 0x00000000fffff984 */ /* 0x000fe20000000800 */
[----:B------:R-:W-:Y:S01]  /*3c80*/  @!PT LDS RZ, [RZ] ;  /* 0x00000000fffff984 */ /* 0x000fe20000000800 */
[----:B------:R1:W-:Y:S06]  /*3c90*/  MEMBAR.ALL.CTA ;  /* 0x0000000000007992 */ /* 0x0003ec0000008000 */
[----:B-1----:R-:W1:Y:S02]  /*3ca0*/  FENCE.VIEW.ASYNC.S ;  /* 0x00000000000073c6 */ /* 0x002e640000000000 */
[----:B-1----:R1:W-:Y:S01]  /*3cb0*/  SYNCS.ARRIVE.TRANS64.RED.A1T0 RZ, [R3+URZ], RZ ;  /* 0x000000ff03ff79a7 */ /* 0x0023e200081004ff */
[----:B------:R1:W3:Y:S01]  /*3cc0*/  @P0 SYNCS.PHASECHK.TRANS64.TRYWAIT P2, [UR4], R2 ;  /* 0x00000002ff0005a7 */ /* 0x0002e20008041104 */
[----:B--2---:R-:W-:Y:S01]  /*3cd0*/  LOP3.LUT P1, RZ, R6, 0x1, RZ, 0xc0, !PT ;  /* 0x0000000106ff7812 */ /* 0x004fe2000782c0ff */
[----:B------:R-:W2:Y:S02]  /*3ce0*/  SYNCS.PHASECHK.TRANS64.TRYWAIT P0, [UR22+0x170], R0 ;  /* 0x00017000ff0075a7 */ /* 0x000ea40008001116 */
[----:B-123--:R-:W-:Y:S10]  /*3cf0*/  @!P0 BRA `(.L_x_75) ;  /* 0x0000004000e48947 */ /* 0x00eff40003800000 */
.L_x_159:
[----:B------:R-:W-:Y:S01]  /*3d00*/  IADD3 R10, PT, PT, R10, 0x1, RZ ;  /* 0x000000010a0a7810 */ /* 0x000fe20007ffe0ff */
[----:B------:R-:W-:Y:S06]  /*3d10*/  BRA.U !UP4, `(.L_x_76) ;  /* 0x000000010c987547 */ /* 0x000fec000b800000 */
[----:B------:R-:W-:Y:S01]  /*3d20*/  UPLOP3.LUT UP2, UPT, UPT, UPT, UPT, 0x40, 0x4 ;  /* 0x000000000004789c */ /* 0x000fe20003f4e870 */
[----:B------:R-:W-:Y:S01]  /*3d30*/  UMOV UR16, UR29 ;  /* 0x0000001d00107c82 */ /* 0x000fe20008000000 */
[----:B------:R-:W-:Y:S01]  /*3d40*/  UMOV UR15, UR28 ;  /* 0x0000001c000f7c82 */ /* 0x000fe20008000000 */
[----:B------:R-:W-:-:S08]  /*3d50*/  UMOV UR6, UR14 ;  /* 0x0000000e00067c82 */ /* 0x000fd00008000000 */
.L_x_79:
[----:B------:R-:W-:Y:S02]  /*3d60*/  UIADD3 UR16, UPT, UPT, UR16, 0x1, URZ ;  /* 0x0000000110107890 */ /* 0x000fe4000fffe0ff */
[----:B--2---:R-:W-:Y:S02]  /*3d70*/  ULEA UR5, UR6, UR17, 0x3 ;  /* 0x0000001106057291 */ /* 0x004fe4000f8e18ff */
[----:B------:R-:W-:Y:S01]  /*3d80*/  UISETP.NE.AND UP3, UPT, UR16, URZ, UPT ;  /* 0x000000ff1000728c */ /* 0x000fe2000bf65270 */
[----:B---3--:R-:W-:Y:S10]  /*3d90*/  @P2 BRA `(.L_x_77) ;  /* 0x00000000000c2947 */ /* 0x008ff40003800000 */
[----:B-1----:R-:W-:Y:S04]  /*3da0*/  SHF.L.U32 R2, R8, 0x1f, RZ ;  /* 0x0000001f08027819 */ /* 0x002fe800000006ff */
[----:B------:R-:W1:Y:S02]  /*3db0*/  SYNCS.PHASECHK.TRANS64.TRYWAIT P0, [UR5], R2 ;  /* 0x00000002ff0075a7 */ /* 0x000e640008001105 */
[----:B-1----:R-:W-:Y:S05]  /*3dc0*/  @!P0 BRA `(.L_x_78) ;  /* 0x0000004000c88947 */ /* 0x002fea0003800000 */
.L_x_77:
[----:B------:R-:W-:Y:S01]  /*3dd0*/  UISETP.NE.AND UP0, UPT, UR15, 0x1, UPT ;  /* 0x000000010f00788c */ /* 0x000fe2000bf05270 */
[----:B------:R-:W-:Y:S01]  /*3de0*/  PLOP3.LUT P2, PT, PT, PT, PT, 0x80, 0x8 ;  /* 0x000000000008781c */ /* 0x000fe20003f4f070 */
[----:B------:R-:W-:Y:S02]  /*3df0*/  UIADD3 UR4, UPT, UPT, UR6, 0x1, URZ ;  /* 0x0000000106047890 */ /* 0x000fe4000fffe0ff */
[----:B------:R-:W-:Y:S02]  /*3e00*/  ULEA UR12, UR6, UR21, 0x8 ;  /* 0x00000015060c7291 */ /* 0x000fe4000f8e40ff */
[----:B------:R-:W-:Y:S01]  /*3e10*/  UISETP.NE.AND UP1, UPT, UR4, 0x11, UPT ;  /* 0x000000110400788c */ /* 0x000fe2000bf25270 */
[----:B------:R-:W-:Y:S01]  /*3e20*/  PLOP3.LUT P0, PT, PT, PT, UP0, 0x80, 0x8 ;  /* 0x000000000008781c */ /* 0x000fe20003f0f008 */
[----:B------:R-:W-:Y:S02]  /*3e30*/  UIADD3 UR10, UPT, UPT, UR12, 0x2, URZ ;  /* 0x000000020c0a7890 */ /* 0x000fe4000fffe0ff */
[----:B------:R-:W-:Y:S02]  /*3e40*/  USEL UR7, URZ, 0x1, UP1 ;  /* 0x00000001ff077887 */ /* 0x000fe40008800000 */
[----:B------:R-:W-:Y:S02]  /*3e50*/  USEL UR14, UR4, URZ, UP1 ;  /* 0x000000ff040e7287 */ /* 0x000fe40008800000 */
[----:B------:R-:W-:Y:S02]  /*3e60*/  UIADD3 UR15, UPT, UPT, UR15, -0x1, URZ ;  /* 0xffffffff0f0f7890 */ /* 0x000fe4000fffe0ff */
[----:B------:R-:W-:Y:S01]  /*3e70*/  @UP0 ULEA UR4, UR14, UR17, 0x3 ;  /* 0x000000110e040291 */ /* 0x000fe2000f8e18ff */
[----:B------:R-:W-:Y:S01]  /*3e80*/  LOP3.LUT R8, R8, UR7, RZ, 0x3c, !PT ;  /* 0x0000000708087c12 */ /* 0x000fe2000f8e3cff */
[----:B------:R-:W-:Y:S01]  /*3e90*/  UIADD3 UR7, UPT, UPT, UR5, 0x88, URZ ;  /* 0x0000008805077890 */ /* 0x000fe2000fffe0ff */
[----:B------:R-:W-:Y:S02]  /*3ea0*/  UMOV UR13, 0x80004020 ;  /* 0x80004020000d7882 */ /* 0x000fe40000000000 */
[----:B-1----:R-:W-:Y:S01]  /*3eb0*/  @P0 SHF.L.U32 R0, R8, 0x1f, RZ ;  /* 0x0000001f08000819 */ /* 0x002fe200000006ff */
[----:B------:R-:W-:Y:S01]  /*3ec0*/  UMOV UR5, 0x80004020 ;  /* 0x8000402000057882 */ /* 0x000fe20000000000 */
[----:B------:R-:W-:Y:S01]  /*3ed0*/  UMOV UR11, 0x80004020 ;  /* 0x80004020000b7882 */ /* 0x000fe20000000000 */
[----:B------:R-:W-:Y:S01]  /*3ee0*/  UMOV UR9, 0x80004020 ;  /* 0x8000402000097882 */ /* 0x000fe20000000000 */
[----:B------:R2:W3:Y:S01]  /*3ef0*/  @P0 SYNCS.PHASECHK.TRANS64.TRYWAIT P2, [UR4], R0 ;  /* 0x00000000ff0005a7 */ /* 0x0004e20008041104 */
[----:B------:R-:W-:Y:S03]  /*3f00*/  ULEA UR4, UR6, UR20, 0x9 ;  /* 0x0000001406047291 */ /* 0x000fe6000f8e48ff */
[----:B------:R-:W-:Y:S01]  /*3f10*/  UMOV UR6, UR14 ;  /* 0x0000000e00067c82 */ /* 0x000fe20008000000 */
[----:B------:R-:W-:Y:S05]  /*3f20*/  UIADD3 UR8, UPT, UPT, UR4, 0x2, URZ ;  /* 0x0000000204087890 */ /* 0x000fea000fffe0ff */
[----:B------:R2:W-:Y:S01]  /*3f30*/  UTCQMMA gdesc[UR4], gdesc[UR12], tmem[UR18], tmem[UR26], idesc[UR27], UP2 ;  /* 0x00ff1a0c040075ea */ /* 0x0005e20009000312 */
[----:B------:R-:W-:Y:S03]  /*3f40*/  UPLOP3.LUT UP2, UPT, UPT, UPT, UPT, 0x80, 0x8 ;  /* 0x000000000008789c */ /* 0x000fe60003f4f070 */
[----:B------:R2:W-:Y:S01]  /*3f50*/  UTCQMMA gdesc[UR8], gdesc[UR10], tmem[UR18], tmem[UR24], idesc[UR25], UPT ;  /* 0x00ff180a080075ea */ /* 0x0005e2000b800312 */
[----:B------:R2:W-:Y:S01]  /*3f60*/  UTCBAR.MULTICAST [UR7], URZ, UR19 ;  /* 0x000000ff070073e9 */ /* 0x0005e20008000813 */
[----:B------:R-:W-:Y:S06]  /*3f70*/  BRA.U UP3, `(.L_x_79) ;  /* 0xfffffffd03787547 */ /* 0x000fec000b83ffff */
.L_x_76:
[----:B--2---:R-:W-:Y:S01]  /*3f80*/  UIADD3 UR4, UPT, UPT, UR23, 0x1, URZ ;  /* 0x0000000117047890 */ /* 0x004fe2000fffe0ff */
[C---:B------:R-:W-:Y:S01]  /*3f90*/  ISETP.NE.AND P0, PT, R10.reuse, 0x2, PT ;  /* 0x000000020a00780c */ /* 0x040fe20003f05270 */
[----:B------:R-:W-:Y:S02]  /*3fa0*/  UIADD3 UR5, UPT, UPT, UR22, 0x150, URZ ;  /* 0x0000015016057890 */ /* 0x000fe4000fffe0ff */
[----:B------:R-:W-:Y:S01]  /*3fb0*/  UISETP.NE.AND UP0, UPT, UR4, 0x4, UPT ;  /* 0x000000040400788c */ /* 0x000fe2000bf05270 */
[----:B-1----:R-:W-:Y:S02]  /*3fc0*/  SEL R0, RZ, 0x1, P0 ;  /* 0x00000001ff007807 */ /* 0x002fe40000000000 */
[----:B------:R-:W-:Y:S01]  /*3fd0*/  SEL R10, R10, RZ, P0 ;  /* 0x000000ff0a0a7207 */ /* 0x000fe20000000000 */
[----:B------:R-:W-:Y:S01]  /*3fe0*/  USEL UR6, URZ, 0x1, UP0 ;  /* 0x00000001ff067887 */ /* 0x000fe20008000000 */
[----:B------:R-:W-:Y:S01]  /*3ff0*/  LOP3.LUT R9, R9, R0, RZ, 0x3c, !PT ;  /* 0x0000000009097212 */ /* 0x000fe200078e3cff */
[----:B------:R-:W-:Y:S01]  /*4000*/  USEL UR23, UR4, URZ, UP0 ;  /* 0x000000ff04177287 */ /* 0x000fe20008000000 */
[----:B------:R1:W-:Y:S03]  /*4010*/  UTCBAR [UR5], URZ ;  /* 0x000000ff050073e9 */ /* 0x0003e600080000ff */
[----:B------:R-:W-:Y:S01]  /*4020*/  LOP3.LUT R11, R11, UR6, RZ, 0x3c, !PT ;  /* 0x000000060b0b7c12 */ /* 0x000fe2000f8e3cff */
[----:B------:R-:W-:Y:S07]  /*4030*/  @P1 BRA `(.L_x_80) ;  /* 0xfffffff800c81947 */ /* 0x000fee000383ffff */
[----:B------:R-:W2:Y:S01]  /*4040*/  S2UR UR8, SR_CgaCtaId ;  /* 0x00000000000879c3 */ /* 0x000ea20000008800 */
[----:B------:R-:W-:Y:S01]  /*4050*/  ELECT P0, URZ, PT ;  /* 0x0000000000ff782f */ /* 0x000fe20003800000 */
[----:B------:R-:W-:Y:S01]  /*4060*/  IMAD.MOV.U32 R0, RZ, RZ, 0x1 ;  /* 0x00000001ff007424 */ /* 0x000fe200078e00ff */
[----:B------:R-:W-:Y:S01]  /*4070*/  UIADD3 UR17, UPT, UPT, UR17, 0x170, URZ ;  /* 0x0000017011117890 */ /* 0x000fe2000fffe0ff */
[----:B------:R-:W-:Y:S01]  /*4080*/  SHF.L.U32 R2, R11, 0x1f, RZ ;  /* 0x0000001f0b027819 */ /* 0x000fe200000006ff */
[----:B------:R-:W-:-:S03]  /*4090*/  UMOV UR4, 0x40 ;  /* 0x0000004000047882 */ /* 0x000fc60000000000 */
[----:B------:R-:W-:Y:S01]  /*40a0*/  UVIRTCOUNT.DEALLOC.SMPOOL 0x80 ;  /* 0x000000800000784c */ /* 0x000fe20000000000 */
[----:B--2---:R-:W-:Y:S02]  /*40b0*/  ULEA UR8, UR8, UR4, 0x18 ;  /* 0x0000000408087291 */ /* 0x004fe4000f8ec0ff */
[----:B------:R-:W-:-:S07]  /*40c0*/  ULEA UR4, UR23, UR17, 0x3 ;  /* 0x0000001117047291 */ /* 0x000fce000f8e18ff */
[----:B------:R2:W-:Y:S02]  /*40d0*/  @P0 STS.U8 [UR8+0x1c], R0 ;  /* 0x00001c00ff000988 */ /* 0x0005e40008000008 */
[----:B------:R-:W4:Y:S02]  /*40e0*/  SYNCS.PHASECHK.TRANS64.TRYWAIT P0, [UR4], R2 ;  /* 0x00000002ff0075a7 */ /* 0x000f240008001104 */
[----:B--2-4-:R-:W-:Y:S05]  /*40f0*/  @!P0 BRA `(.L_x_81) ;  /* 0x0000004000148947 */ /* 0x014fea0003800000 */
.L_x_162:
[----:B------:R-:W-:-:S04]  /*4100*/  UIADD3 UR4, UPT, UPT, UR23, 0x1, URZ ;  /* 0x0000000117047890 */ /* 0x000fc8000fffe0ff */
[----:B------:R-:W-:-:S04]  /*4110*/  UISETP.NE.AND UP0, UPT, UR4, 0x4, UPT ;  /* 0x000000040400788c */ /* 0x000fc8000bf05270 */
[----:B------:R-:W-:Y:S02]  /*4120*/  USEL UR6, URZ, 0x1, UP0 ;  /* 0x00000001ff067887 */ /* 0x000fe40008000000 */
[----:B------:R-:W-:-:S04]  /*4130*/  USEL UR4, UR4, URZ, UP0 ;  /* 0x000000ff04047287 */ /* 0x000fc80008000000 */
[----:B-1----:R-:W-:Y:S01]  /*4140*/  ULEA UR5, UR4, UR17, 0x3 ;  /* 0x0000001104057291 */ /* 0x002fe2000f8e18ff */
[----:B--2---:R-:W-:-:S04]  /*4150*/  LOP3.LUT R2, R11, UR6, RZ, 0x3c, !PT ;  /* 0x000000060b027c12 */ /* 0x004fc8000f8e3cff */
[----:B------:R-:W-:-:S04]  /*4160*/  SHF.L.U32 R3, R2, 0x1f, RZ ;  /* 0x0000001f02037819 */ /* 0x000fc800000006ff */
[----:B------:R-:W1:Y:S02]  /*4170*/  SYNCS.PHASECHK.TRANS64.TRYWAIT P0, [UR5], R3 ;  /* 0x00000003ff0075a7 */ /* 0x000e640008001105 */
[----:B-1----:R-:W-:Y:S05]  /*4180*/  @!P0 BRA `(.L_x_82) ;  /* 0x0000004000088947 */ /* 0x002fea0003800000 */
.L_x_164:
        /* <DEDUP_REMOVED lines=9> */
.L_x_166:
[----:B------:R-:W-:-:S04]  /*4220*/  UIADD3 UR4, UPT, UPT, UR4, 0x1, URZ ;  /* 0x0000000104047890 */ /* 0x000fc8000fffe0ff */
[----:B------:R-:W-:-:S04]  /*4230*/  UISETP.NE.AND UP0, UPT, UR4, 0x4, UPT ;  /* 0x000000040400788c */ /* 0x000fc8000bf05270 */
[----:B------:R-:W-:Y:S02]  /*4240*/  USEL UR5, URZ, 0x1, UP0 ;  /* 0x00000001ff057887 */ /* 0x000fe40008000000 */
[----:B------:R-:W-:-:S04]  /*4250*/  USEL UR4, UR4, URZ, UP0 ;  /* 0x000000ff04047287 */ /* 0x000fc80008000000 */
[----:B------:R-:W-:Y:S01]  /*4260*/  ULEA UR4, UR4, UR17, 0x3 ;  /* 0x0000001104047291 */ /* 0x000fe2000f8e18ff */
[----:B------:R-:W-:-:S04]  /*4270*/  LOP3.LUT R2, R2, UR5, RZ, 0x3c, !PT ;  /* 0x0000000502027c12 */ /* 0x000fc8000f8e3cff */
[----:B------:R-:W-:-:S04]  /*4280*/  SHF.L.U32 R2, R2, 0x1f, RZ ;  /* 0x0000001f02027819 */ /* 0x000fc800000006ff */
[----:B------:R-:W2:Y:S02]  /*4290*/  SYNCS.PHASECHK.TRANS64.TRYWAIT P0, [UR4], R2 ;  /* 0x00000002ff0075a7 */ /* 0x000ea40008001104 */
[----:B--2---:R-:W-:Y:S05]  /*42a0*/  @!P0 BRA `(.L_x_84) ;  /* 0x0000003c00f08947 */ /* 0x004fea0003800000 */
.L_x_168:
[----:B------:R-:W-:Y:S01]  /*42b0*/  NOP ;  /* 0x0000000000007918 */ /* 0x000fe20000000000 */
[----:B-1----:R-:W1:Y:S01]  /*42c0*/  LDS R0, [UR8+0x14] ;  /* 0x00001408ff007984 */ /* 0x002e620008000800 */
[----:B------:R-:W-:Y:S01]  /*42d0*/  ULOP3.LUT UR4, UR30, 0xffff, URZ, 0xc0, !UPT ;  /* 0x0000ffff1e047892 */ /* 0x000fe2000f8ec0ff */
[----:B------:R-:W-:Y:S01]  /*42e0*/  UMOV UR5, 0xffff ;  /* 0x0000ffff00057882 */ /* 0x000fe20000000000 */
[----:B------:R-:W-:Y:S02]  /*42f0*/  UMOV UR6, 0x1 ;  /* 0x0000000100067882 */ /* 0x000fe40000000000 */
[----:B------:R-:W-:-:S04]  /*4300*/  USHF.R.U32.HI UR4, URZ, 0x5, UR4 ;  /* 0x00000005ff047899 */ /* 0x000fc80008011604 */
[----:B------:R-:W-:Y:S02]  /*4310*/  USHF.L.U32 UR5, UR5, UR4, URZ ;  /* 0x0000000405057299 */ /* 0x000fe400080006ff */
[----:B------:R-:W-:-:S04]  /*4320*/  USHF.L.U32 UR4, UR6, UR4, URZ ;  /* 0x0000000406047299 */ /* 0x000fc800080006ff */
[----:B-1----:R-:W-:-:S04]  /*4330*/  LOP3.LUT R0, R0, UR5, RZ, 0xc0, !PT ;  /* 0x0000000500007c12 */ /* 0x002fc8000f8ec0ff */
[----:B------:R-:W-:-:S13]  /*4340*/  ISETP.NE.AND P0, PT, R0, UR5, PT ;  /* 0x0000000500007c0c */ /* 0x000fda000bf05270 */
[----:B------:R-:W-:Y:S05]  /*4350*/  @P0 BRA `(.L_x_85) ;  /* 0x0000000000580947 */ /* 0x000fea0003800000 */
[----:B------:R-:W1:Y:S02]  /*4360*/  LDS R0, [UR8+0x18] ;  /* 0x00001808ff007984 */ /* 0x000e640008000800 */
[----:B-1----:R-:W-:-:S04]  /*4370*/  LOP3.LUT R0, R0, UR4, RZ, 0xc0, !PT ;  /* 0x0000000400007c12 */ /* 0x002fc8000f8ec0ff */
[----:B------:R-:W-:-:S13]  /*4380*/  ISETP.NE.AND P0, PT, R0, UR4, PT ;  /* 0x0000000400007c0c */ /* 0x000fda000bf05270 */
[----:B------:R-:W-:Y:S05]  /*4390*/  @P0 BRA `(.L_x_86) ;  /* 0x00000000003c0947 */ /* 0x000fea0003800000 */
[----:B------:R-:W1:Y:S01]  /*43a0*/  S2R R2, SR_LANEID ;  /* 0x0000000000027919 */ /* 0x000e620000000000 */
[----:B------:R-:W-:-:S06]  /*43b0*/  ULOP3.LUT UR5, URZ, UR5, URZ, 0x33, !UPT ;  /* 0x00000005ff057292 */ /* 0x000fcc000f8e33ff */
[----:B------:R-:W-:-:S04]  /*43c0*/  IMAD.U32 R0, RZ, RZ, UR5 ;  /* 0x00000005ff007e24 */ /* 0x000fc8000f8e00ff */
[----:B------:R2:W4:Y:S02]  /*43d0*/  REDUX UR7, R0 ;  /* 0x00000000000773c4 */ /* 0x0005240000000000 */
[----:B------:R1:W-:Y:S01]  /*43e0*/  UTCATOMSWS.AND URZ, UR5 ;  /* 0x0000000500ff79e3 */ /* 0x0003e20008000000 */
[----:B--2---:R-:W-:Y:S01]  /*43f0*/  LOP3.LUT R0, RZ, UR4, RZ, 0x33, !PT ;  /* 0x00000004ff007c12 */ /* 0x004fe2000f8e33ff */
[----:B------:R-:W-:Y:S02]  /*4400*/  VOTEU.ANY UR4, UPT, PT ;  /* 0x0000000000047886 */ /* 0x000fe400038e0100 */
[----:B------:R-:W-:Y:S02]  /*4410*/  UFLO.U32 UR4, UR4 ;  /* 0x00000004000472bd */ /* 0x000fe400080e0000 */
[----:B------:R-:W2:Y:S04]  /*4420*/  REDUX UR6, R0 ;  /* 0x00000000000673c4 */ /* 0x000ea80000000000 */
[----:B-1----:R-:W-:-:S02]  /*4430*/  ISETP.EQ.U32.AND P0, PT, R2, UR4, PT ;  /* 0x0000000402007c0c */ /* 0x002fc4000bf02070 */
[----:B----4-:R-:W-:-:S11]  /*4440*/  MOV R2, UR7 ;  /* 0x0000000700027c02 */ /* 0x010fd60008000f00 */
[----:B------:R1:W-:Y:S01]  /*4450*/  @P0 ATOMS.AND RZ, [UR8+0x14], R2 ;  /* 0x00001402ffff098c */ /* 0x0003e2000a800008 */
[----:B--2---:R-:W-:-:S05]  /*4460*/  IMAD.U32 R0, RZ, RZ, UR6 ;  /* 0x00000006ff007e24 */ /* 0x004fca000f8e00ff */
[----:B------:R1:W-:Y:S01]  /*4470*/  @P0 ATOMS.AND RZ, [UR8+0x18], R0 ;  /* 0x00001800ffff098c */ /* 0x0003e2000a800008 */
[----:B------:R-:W-:Y:S05]  /*4480*/  BRA `(.L_x_87) ;  /* 0x0000000000147947 */ /* 0x000fea0003800000 */
.L_x_86:
[----:B------:R-:W-:Y:S02]  /*4490*/  MOV R2, 0x44b0 ;  /* 0x000044b000027802 */ /* 0x000fe40000000f00 */
[----:B---3-5:R-:W-:Y:S05]  /*44a0*/  CALL.REL.NOINC `($__internal_0_$__cuda_sm10x_tcgen05_guardrail_trap_col_being_dealloced_not_returned_by_alloc) ;  /* 0x00000040000c7944 */ /* 0x028fea0003c00000 */
[----:B------:R-:W-:Y:S05]  /*44b0*/  BRA `(.L_x_87) ;  /* 0x0000000000087947 */ /* 0x000fea0003800000 */
.L_x_85:
[----:B------:R-:W-:Y:S02]  /*44c0*/  MOV R2, 0x44e0 ;  /* 0x000044e000027802 */ /* 0x000fe40000000f00 */
[----:B---3-5:R-:W-:Y:S05]  /*44d0*/  CALL.REL.NOINC `($__internal_2_$__cuda_sm10x_tcgen05_guardrail_trap_unallocated_columns_being_dealloced) ;  /* 0x0000004000187944 */ /* 0x028fea0003c00000 */
.L_x_87:
[----:B------:R-:W-:Y:S01]  /*44e0*/  NOP ;  /* 0x0000000000007918 */ /* 0x000fe20000000000 */
[----:B------:R-:W-:Y:S05]  /*44f0*/  EXIT ;  /* 0x000000000000794d */ /* 0x000fea0003800000 */
.L_x_69:
[----:B------:R-:W-:-:S09]  /*4500*/  UISETP.NE.OR UP0, UPT, UR22, 0x3, !UP3 ;  /* 0x000000031600788c */ /* 0x000fd2000df05670 */
[----:B------:R-:W-:Y:S05]  /*4510*/  BRA.U UP0, `(.L_x_88) ;  /* 0x0000000d00087547 */ /* 0x000fea000b800000 */
[----:B------:R-:W1:Y:S01]  /*4520*/  LDCU UR26, c[0x0][0x370] ;  /* 0x00006e00ff1a77ac */ /* 0x000e620008000800 */
[----:B------:R-:W2:Y:S01]  /*4530*/  LDC.64 R16, c[0x0][0x348] ;  /* 0x0000d200ff107b82 */ /* 0x000ea20000000a00 */
[----:B------:R-:W-:Y:S02]  /*4540*/  HFMA2 R13, -RZ, RZ, 0, 0 ;  /* 0x00000000ff0d7431 */ /* 0x000fe400000001ff */
[----:B------:R-:W-:Y:S01]  /*4550*/  IMAD.MOV.U32 R15, RZ, RZ, 0x1 ;  /* 0x00000001ff0f7424 */ /* 0x000fe200078e00ff */
[----:B------:R-:W1:Y:S01]  /*4560*/  LDCU.128 UR28, c[0x0][0xb10] ;  /* 0x00016200ff1c77ac */ /* 0x000e620008000c00 */
[----:B------:R-:W-:Y:S01]  /*4570*/  IMAD.MOV.U32 R14, RZ, RZ, RZ ;  /* 0x000000ffff0e7224 */ /* 0x000fe200078e00ff */
[----:B------:R-:W-:Y:S01]  /*4580*/  MOV R12, 0x2000 ;  /* 0x00002000000c7802 */ /* 0x000fe20000000f00 */
[----:B------:R-:W3:Y:S01]  /*4590*/  LDCU UR25, c[0x0][0x374] ;  /* 0x00006e80ff1977ac */ /* 0x000ee20008000800 */
[----:B------:R-:W4:Y:S01]  /*45a0*/  LDC.64 R2, c[0x0][0x888] ;  /* 0x00022200ff027b82 */ /* 0x000f220000000a00 */
[----:B------:R-:W3:Y:S01]  /*45b0*/  LDCU UR16, c[0x0][0xb0c] ;  /* 0x00016180ff1077ac */ /* 0x000ee20008000800 */
[----:B------:R-:W2:Y:S06]  /*45c0*/  LDCU UR35, c[0x0][0xb20] ;  /* 0x00016400ff2377ac */ /* 0x000eac0008000800 */
[----:B------:R-:W4:Y:S01]  /*45d0*/  LDC.64 R4, c[0x0][0x890] ;  /* 0x00022400ff047b82 */ /* 0x000f220000000a00 */
[----:B------:R-:W2:Y:S01]  /*45e0*/  LDCU UR4, c[0x0][0xb30] ;  /* 0x00016600ff0477ac */ /* 0x000ea20008000800 */
[----:B------:R-:W-:Y:S01]  /*45f0*/  UMOV UR17, 0x400 ;  /* 0x0000040000117882 */ /* 0x000fe20000000000 */
[----:B-1----:R-:W-:-:S02]  /*4600*/  UIMAD.WIDE.U32 UR6, UR26, UR28, URZ ;  /* 0x0000001c1a0672a5 */ /* 0x002fc4000f8e00ff */
[----:B---3--:R-:W-:Y:S02]  /*4610*/  UIMAD.WIDE.U32 UR8, UR25, UR31, URZ ;  /* 0x0000001f190872a5 */ /* 0x008fe4000f8e00ff */
[----:B------:R-:W-:Y:S02]  /*4620*/  ULEA UR17, UR61, UR17, 0x18 ;  /* 0x000000113d117291 */ /* 0x000fe4000f8ec0ff */
[----:B------:R-:W-:Y:S02]  /*4630*/  UPLOP3.LUT UP3, UPT, UPT, UPT, UPT, 0x40, 0x4 ;  /* 0x000000000004789c */ /* 0x000fe40003f6e870 */
[----:B------:R-:W-:Y:S01]  /*4640*/  UIADD3 UR27, UPT, UPT, UR17, 0x110, URZ ;  /* 0x00000110111b7890 */ /* 0x000fe2000fffe0ff */
[----:B------:R-:W-:Y:S01]  /*4650*/  UMOV UR6, UR7 ;  /* 0x0000000700067c82 */ /* 0x000fe20008000000 */
[----:B------:R-:W-:Y:S01]  /*4660*/  UMOV UR32, UR9 ;  /* 0x0000000900207c82 */ /* 0x000fe20008000000 */
[----:B------:R-:W-:Y:S02]  /*4670*/  UISETP.GE.AND UP0, UPT, UR40, 0x1, UPT ;  /* 0x000000012800788c */ /* 0x000fe4000bf06270 */
[----:B------:R-:W-:Y:S01]  /*4680*/  UISETP.NE.AND UP4, UPT, UR40, 0x1, UPT ;  /* 0x000000012800788c */ /* 0x000fe2000bf85270 */
[----:B------:R-:W1:Y:S01]  /*4690*/  LDCU.64 UR14, c[0x0][0xb28] ;  /* 0x00016500ff0e77ac */ /* 0x000e620008000a00 */
[----:B------:R-:W-:-:S02]  /*46a0*/  UISETP.NE.AND UP6, UPT, UR16, 0x1, UPT ;  /* 0x000000011000788c */ /* 0x000fc4000bfc5270 */
[----:B------:R-:W-:Y:S02]  /*46b0*/  UISETP.NE.AND UP5, UPT, UR30, 0x1, UPT ;  /* 0x000000011e00788c */ /* 0x000fe4000bfa5270 */
[----:B------:R-:W-:Y:S02]  /*46c0*/  UPRMT UR27, UR61, 0x654, UR27 ;  /* 0x000006543d1b7896 */ /* 0x000fe4000800001b */
[----:B------:R-:W-:Y:S02]  /*46d0*/  USHF.R.U32.HI UR33, URZ, UR29, UR6 ;  /* 0x0000001dff217299 */ /* 0x000fe40008011606 */
[----:B--2---:R-:W-:Y:S02]  /*46e0*/  USHF.R.U32.HI UR32, URZ, UR35, UR32 ;  /* 0x00000023ff207299 */ /* 0x004fe40008011620 */
[----:B------:R-:W-:-:S11]  /*46f0*/  UISETP.NE.AND UP2, UPT, UR4, 0x1, UPT ;  /* 0x000000010400788c */ /* 0x000fd6000bf45270 */
.L_x_96:
[C---:B------:R-:W-:Y:S02]  /*4700*/  LEA R7, R14.reuse, UR17, 0x3 ;  /* 0x000000110e077c11 */ /* 0x040fe4000f8e18ff */
[----:B------:R-:W-:Y:S02]  /*4710*/  SHF.L.U32 R0, R13, 0x1f, RZ ;  /* 0x0000001f0d007819 */ /* 0x000fe400000006ff */
[----:B------:R-:W-:Y:S02]  /*4720*/  LEA R8, R14, UR17, 0x4 ;  /* 0x000000110e087c11 */ /* 0x000fe4000f8e20ff */
[----:B--2---:R-:W2:Y:S02]  /*4730*/  SYNCS.PHASECHK.TRANS64.TRYWAIT P0, [R7+URZ+0x130], R0 ;  /* 0x00013000070075a7 */ /* 0x004ea400080011ff */
[----:B--2---:R-:W-:Y:S05]  /*4740*/  @!P0 BRA `(.L_x_89) ;  /* 0x0000003800e08947 */ /* 0x004fea0003800000 */
.L_x_169:
[----:B------:R-:W3:Y:S01]  /*4750*/  LDS.128 R8, [R8+0x1c0] ;  /* 0x0001c00008087984 */ /* 0x000ee20000000c00 */
[----:B------:R-:W-:Y:S01]  /*4760*/  UISETP.GE.AND UP0, UPT, UR40, 0x1, UPT ;  /* 0x000000012800788c */ /* 0x000fe2000bf06270 */
[----:B------:R-:W-:Y:S01]  /*4770*/  @!PT LDS RZ, [RZ] ;  /* 0x00000000fffff984 */ /* 0x000fe20000000800 */
[----:B------:R-:W-:Y:S01]  /*4780*/  @!PT LDS RZ, [RZ] ;  /* 0x00000000fffff984 */ /* 0x000fe20000000800 */
[----:B------:R-:W-:Y:S01]  /*4790*/  @!PT LDS RZ, [RZ] ;  /* 0x00000000fffff984 */ /* 0x000fe20000000800 */
[----:B------:R-:W-:Y:S01]  /*47a0*/  @!PT LDS RZ, [RZ] ;  /* 0x00000000fffff984 */ /* 0x000fe20000000800 */
[----:B------:R1:W-:Y:S06]  /*47b0*/  MEMBAR.ALL.CTA ;  /* 0x0000000000007992 */ /* 0x0003ec0000008000 */
[----:B-1----:R-:W1:Y:S01]  /*47c0*/  FENCE.VIEW.ASYNC.S ;  /* 0x00000000000073c6 */ /* 0x002e620000000000 */
[----:B---3--:R-:W-:Y:S11]  /*47d0*/  LOP3.LUT P0, RZ, R10, 0x1, RZ, 0xc0, !PT ;  /* 0x000000010aff7812 */ /* 0x008ff6000780c0ff */
[----:B------:R-:W-:Y:S02]  /*47e0*/  @!UPT UIADD3 URZ, UPT, UPT, URZ, URZ, URZ ;  /* 0x000000fffffff290 */ /* 0x000fe4000fffe0ff */
[----:B-1----:R-:W-:Y:S01]  /*47f0*/  VOTEU.ANY UP1, P0 ;  /* 0x0000000000ff7886 */ /* 0x002fe20000020100 */
[----:B------:R-:W-:Y:S11]  /*4800*/  PLOP3.LUT P0, PT, PT, PT, UP1, 0x80, 0x8 ;  /* 0x000000000008781c */ /* 0x000ff60003f0f018 */
[----:B------:R-:W-:Y:S02]  /*4810*/  @!UPT UIADD3 URZ, UPT, UPT, URZ, URZ, URZ ;  /* 0x000000fffffff290 */ /* 0x000fe4000fffe0ff */
[----:B--2---:R-:W-:Y:S02]  /*4820*/  @P0 SHF.R.U32.HI R0, RZ, 0x10, R9 ;  /* 0x00000010ff000819 */ /* 0x004fe40000011609 */
[----:B------:R-:W-:Y:S02]  /*4830*/  @P0 MOV R6, R8 ;  /* 0x0000000800060202 */ /* 0x000fe40000000f00 */
[----:B------:R-:W-:Y:S01]  /*4840*/  @P0 R2UR UR4, R0 ;  /* 0x00000000000402ca */ /* 0x000fe200000e0000 */
[----:B------:R-:W-:Y:S01]  /*4850*/  VIADD R0, R7, 0x140 ;  /* 0x0000014007007836 */ /* 0x000fe20000000000 */
[----:B------:R-:W-:Y:S02]  /*4860*/  @P0 LOP3.LUT R8, R9, 0xffff, RZ, 0xc0, !PT ;  /* 0x0000ffff09080812 */ /* 0x000fe400078ec0ff */
[----:B------:R-:W-:Y:S02]  /*4870*/  @P0 R2UR UR6, R6 ;  /* 0x00000000060602ca */ /* 0x000fe400000e0000 */
[----:B------:R-:W-:Y:S02]  /*4880*/  PRMT R0, RZ, 0x654, R0 ;  /* 0x00000654ff007816 */ /* 0x000fe40000000000 */
[----:B------:R-:W-:Y:S02]  /*4890*/  @P0 R2UR UR5, R8 ;  /* 0x00000000080502ca */ /* 0x000fe400000e0000 */
[----:B------:R1:W-:Y:S03]  /*48a0*/  SYNCS.ARRIVE.TRANS64.RED.A1T0 RZ, [R0+URZ], RZ ;  /* 0x000000ff00ff79a7 */ /* 0x0003e600081004ff */
[----:B------:R-:W-:Y:S04]  /*48b0*/  @UP1 UMOV UR24, UR4 ;  /* 0x0000000400181c82 */ /* 0x000fe80008000000 */
[----:B------:R-:W-:Y:S04]  /*48c0*/  @UP1 UMOV UR13, UR6 ;  /* 0x00000006000d1c82 */ /* 0x000fe80008000000 */
[----:B------:R-:W-:Y:S01]  /*48d0*/  @UP1 UMOV UR7, UR5 ;  /* 0x0000000500071c82 */ /* 0x000fe20008000000 */
[----:B------:R-:W-:Y:S05]  /*48e0*/  BRA.U !UP0, `(.L_x_90) ;  /* 0x0000000108a47547 */ /* 0x000fea000b800000 */
[----:B------:R-:W-:Y:S02]  /*48f0*/  UIMAD.WIDE.U32 UR10, UR7, UR31, URZ ;  /* 0x0000001f070a72a5 */ /* 0x000fe4000f8e00ff */
[----:B------:R-:W-:Y:S02]  /*4900*/  UIMAD.WIDE.U32 UR18, UR13, UR28, URZ ;  /* 0x0000001c0d1272a5 */ /* 0x000fe4000f8e00ff */
[----:B------:R-:W-:Y:S02]  /*4910*/  USEL UR4, UR25, UR32, !UP5 ;  /* 0x0000002019047287 */ /* 0x000fe4000e800000 */
[----:B------:R-:W-:Y:S02]  /*4920*/  USEL UR8, UR26, UR33, !UP6 ;  /* 0x000000211a087287 */ /* 0x000fe4000f000000 */
[----:B------:R-:W-:Y:S02]  /*4930*/  UIMAD.WIDE.U32 UR20, UR4, UR14, URZ ;  /* 0x0000000e041472a5 */ /* 0x000fe4000f8e00ff */
[----:B------:R-:W-:Y:S01]  /*4940*/  UIMAD.WIDE.U32 UR22, UR8, UR14, URZ ;  /* 0x0000000e081672a5 */ /* 0x000fe2000f8e00ff */
[----:B------:R-:W-:Y:S02]  /*4950*/  UMOV UR5, UR11 ;  /* 0x0000000b00057c82 */ /* 0x000fe40008000000 */
[----:B------:R-:W-:Y:S03]  /*4960*/  USHF.R.U32.HI UR6, URZ, UR35, UR5 ;  /* 0x00000023ff067299 */ /* 0x000fe60008011605 */
[----:B------:R-:W-:Y:S01]  /*4970*/  UMOV UR5, UR19 ;  /* 0x0000001300057c82 */ /* 0x000fe20008000000 */
[----:B------:R-:W-:Y:S02]  /*4980*/  USEL UR6, UR7, UR6, !UP5 ;  /* 0x0000000607067287 */ /* 0x000fe4000e800000 */
[----:B------:R-:W-:Y:S02]  /*4990*/  USHF.R.U32.HI UR9, URZ, UR29, UR5 ;  /* 0x0000001dff097299 */ /* 0x000fe40008011605 */
[----:B------:R-:W-:Y:S01]  /*49a0*/  UIMAD.WIDE.U32 UR10, UR6, UR14, URZ ;  /* 0x0000000e060a72a5 */ /* 0x000fe2000f8e00ff */
[----:B------:R-:W-:Y:S02]  /*49b0*/  UMOV UR5, UR21 ;  /* 0x0000001500057c82 */ /* 0x000fe40008000000 */
[----:B------:R-:W-:Y:S03]  /*49c0*/  @UP4 USHF.R.U32.HI UR4, URZ, UR15, UR5 ;  /* 0x0000000fff044299 */ /* 0x000fe60008011605 */
[----:B------:R-:W-:Y:S01]  /*49d0*/  UMOV UR5, UR23 ;  /* 0x0000001700057c82 */ /* 0x000fe20008000000 */
[----:B------:R-:W-:Y:S02]  /*49e0*/  UIMAD UR4, UR40, UR4, URZ ;  /* 0x00000004280472a4 */ /* 0x000fe4000f8e02ff */
[----:B------:R-:W-:Y:S02]  /*49f0*/  @UP4 USHF.R.U32.HI UR8, URZ, UR15, UR5 ;  /* 0x0000000fff084299 */ /* 0x000fe40008011605 */
[----:B------:R-:W-:Y:S02]  /*4a00*/  USEL UR5, UR13, UR9, !UP6 ;  /* 0x000000090d057287 */ /* 0x000fe4000f000000 */
[----:B------:R-:W-:Y:S02]  /*4a10*/  UIMAD UR9, UR40, UR8, URZ ;  /* 0x00000008280972a4 */ /* 0x000fe4000f8e02ff */
[----:B------:R-:W-:Y:S03]  /*4a20*/  UISETP.GE.AND UP0, UPT, UR6, UR4, UPT ;  /* 0x000000040600728c */ /* 0x000fe6000bf06270 */
[----:B------:R-:W-:Y:S01]  /*4a30*/  UMOV UR4, UR11 ;  /* 0x0000000b00047c82 */ /* 0x000fe20008000000 */
[----:B------:R-:W-:Y:S02]  /*4a40*/  UISETP.GE.OR UP0, UPT, UR5, UR9, UP0 ;  /* 0x000000090500728c */ /* 0x000fe40008706670 */
[----:B------:R-:W-:Y:S02]  /*4a50*/  USHF.R.U32.HI UR4, URZ, UR15, UR4 ;  /* 0x0000000fff047299 */ /* 0x000fe40008011604 */
[----:B------:R-:W-:Y:S02]  /*4a60*/  UIMAD.WIDE.U32 UR10, UR5, UR14, URZ ;  /* 0x0000000e050a72a5 */ /* 0x000fe4000f8e00ff */
[----:B------:R-:W-:Y:S04]  /*4a70*/  USEL UR12, UR6, UR4, !UP4 ;  /* 0x00000004060c7287 */ /* 0x000fe8000e000000 */
[----:B------:R-:W-:Y:S01]  /*4a80*/  UIADD3 UR9, UPT, UPT, -UR12, URZ, URZ ;  /* 0x000000ff0c097290 */ /* 0x000fe2000fffe1ff */
[----:B------:R-:W-:Y:S02]  /*4a90*/  @!UP0 UMOV UR4, UR11 ;  /* 0x0000000b00048c82 */ /* 0x000fe40008000000 */
[----:B------:R-:W-:Y:S02]  /*4aa0*/  @!UP0 USHF.R.U32.HI UR4, URZ, UR15, UR4 ;  /* 0x0000000fff048299 */ /* 0x000fe40008011604 */
[----:B------:R-:W-:Y:S02]  /*4ab0*/  UIMAD UR9, UR40, UR9, UR6 ;  /* 0x00000009280972a4 */ /* 0x000fe4000f8e0206 */
[----:B------:R-:W-:Y:S04]  /*4ac0*/  @!UP0 USEL UR4, UR5, UR4, !UP4 ;  /* 0x0000000405048287 */ /* 0x000fe8000e000000 */
[----:B------:R-:W-:Y:S02]  /*4ad0*/  @!UP0 UIMAD UR9, UR8, UR9, UR4 ;  /* 0x00000009080982a4 */ /* 0x000fe4000f8e0204 */
[----:B------:R-:W-:Y:S02]  /*4ae0*/  @!UP0 UIADD3 UR10, UPT, UPT, UR12, -UR4, URZ ;  /* 0x800000040c0a8290 */ /* 0x000fe4000fffe0ff */
[----:B------:R-:W-:Y:S02]  /*4af0*/  UIADD3 UR4, UPT, UPT, -UR5, URZ, URZ ;  /* 0x000000ff05047290 */ /* 0x000fe4000fffe1ff */
[----:B------:R-:W-:Y:S02]  /*4b00*/  UIADD3 UR8, UPT, UPT, -UR6, URZ, URZ ;  /* 0x000000ff06087290 */ /* 0x000fe4000fffe1ff */
[----:B------:R-:W-:Y:S02]  /*4b10*/  @!UP0 UIMAD UR6, UR10, UR40, UR5 ;  /* 0x000000280a0682a4 */ /* 0x000fe4000f8e0205 */
[----:B------:R-:W-:Y:S02]  /*4b20*/  UIMAD UR13, UR16, UR4, UR13 ;  /* 0x00000004100d72a4 */ /* 0x000fe4000f8e020d */
[----:B------:R-:W-:Y:S01]  /*4b30*/  UIMAD UR7, UR30, UR8, UR7 ;  /* 0x000000081e0772a4 */ /* 0x000fe2000f8e0207 */
[----:B------:R-:W-:Y:S02]  /*4b40*/  @!UP0 UMOV UR5, UR9 ;  /* 0x0000000900058c82 */ /* 0x000fe40008000000 */
[----:B------:R-:W-:Y:S02]  /*4b50*/  UIMAD UR13, UR5, UR16, UR13 ;  /* 0x00000010050d72a4 */ /* 0x000fe4000f8e020d */
[----:B------:R-:W-:Y:S11]  /*4b60*/  UIMAD UR7, UR6, UR30, UR7 ;  /* 0x0000001e060772a4 */ /* 0x000ff6000f8e0207 */
[----:B------:R-:W-:Y:S01]  /*4b70*/  @!UPT UIADD3 URZ, UPT, UPT, URZ, URZ, URZ ;  /* 0x000000fffffff290 */ /* 0x000fe2000fffe0ff */
.L_x_90:
[----:B------:R-:W2:Y:S01]  /*4b80*/  @!UP2 LDCU.128 UR20, c[0x0][0xb10] ;  /* 0x00016200ff14a7ac */ /* 0x000ea20008000c00 */
[C---:B----4-:R-:W-:Y:S02]  /*4b90*/  ISETP.NE.U32.AND P1, PT, R4.reuse, RZ, PT ;  /* 0x000000ff0400720c */ /* 0x050fe40003f25070 */
[----:B------:R-:W-:Y:S02]  /*4ba0*/  ISETP.NE.U32.AND P0, PT, R4, RZ, PT ;  /* 0x000000ff0400720c */ /* 0x000fe40003f05070 */
[C---:B------:R-:W-:Y:S02]  /*4bb0*/  ISETP.NE.AND.EX P1, PT, R5.reuse, RZ, PT, P1 ;  /* 0x000000ff0500720c */ /* 0x040fe40003f25310 */
[----:B------:R-:W-:Y:S01]  /*4bc0*/  ISETP.NE.AND.EX P0, PT, R5, RZ, PT, P0 ;  /* 0x000000ff0500720c */ /* 0x000fe20003f05300 */
[----:B------:R-:W3:Y:S01]  /*4bd0*/  @!UP2 LDCU UR5, c[0x0][0xb0c] ;  /* 0x00016180ff05a7ac */ /* 0x000ee20008000800 */
[----:B------:R-:W-:Y:S01]  /*4be0*/  SHF.L.U32 R6, R15, 0x1f, RZ ;  /* 0x0000001f0f067819 */ /* 0x000fe200000006ff */
[----:B--2---:R-:W-:Y:S07]  /*4bf0*/  UIMAD.WIDE.U32 UR8, UR13, UR20, URZ ;  /* 0x000000140d0872a5 */ /* 0x004fee000f8e00ff */
[----:B------:R-:W-:Y:S01]  /*4c00*/  @!UP2 UMOV UR4, UR9 ;  /* 0x000000090004ac82 */ /* 0x000fe20008000000 */
[----:B---3--:R-:W-:Y:S02]  /*4c10*/  @!UP2 UISETP.NE.AND UP0, UPT, UR5, 0x1, UPT ;  /* 0x000000010500a88c */ /* 0x008fe4000bf05270 */
[----:B------:R-:W-:Y:S02]  /*4c20*/  @!UP2 USHF.R.U32.HI UR4, URZ, UR21, UR4 ;  /* 0x00000015ff04a299 */ /* 0x000fe40008011604 */
[----:B------:R-:W-:Y:S02]  /*4c30*/  UIMAD.WIDE.U32 UR8, UR7, UR23, URZ ;  /* 0x00000017070872a5 */ /* 0x000fe4000f8e00ff */
[----:B------:R-:W-:Y:S02]  /*4c40*/  @!UP2 USEL UR10, UR13, UR4, !UP0 ;  /* 0x000000040d0aa287 */ /* 0x000fe4000c000000 */
[----:B------:R-:W-:Y:S03]  /*4c50*/  @!UP2 UISETP.NE.AND UP0, UPT, UR22, 0x1, UPT ;  /* 0x000000011600a88c */ /* 0x000fe6000bf05270 */
[----:B------:R-:W-:Y:S02]  /*4c60*/  @!UP2 UMOV UR6, UR9 ;  /* 0x000000090006ac82 */ /* 0x000fe40008000000 */
[----:B------:R-:W2:Y:S02]  /*4c70*/  @!UP2 LDCU UR4, c[0x0][0xb20] ;  /* 0x00016400ff04a7ac */ /* 0x000ea40008000800 */
[----:B--2---:R-:W-:Y:S04]  /*4c80*/  @!UP2 USHF.R.U32.HI UR6, URZ, UR4, UR6 ;  /* 0x00000004ff06a299 */ /* 0x004fe80008011606 */
[----:B------:R-:W-:Y:S04]  /*4c90*/  @!UP2 USEL UR6, UR7, UR6, !UP0 ;  /* 0x000000060706a287 */ /* 0x000fe8000c000000 */
[----:B------:R-:W-:Y:S02]  /*4ca0*/  @!UP2 UIADD3 UR4, UPT, UPT, -UR10, UR6, URZ ;  /* 0x000000060a04a290 */ /* 0x000fe4000fffe1ff */
[----:B------:R-:W-:Y:S02]  /*4cb0*/  @!UP2 UIADD3 UR6, UPT, UPT, UR10, -UR6, URZ ;  /* 0x800000060a06a290 */ /* 0x000fe4000fffe0ff */
[----:B------:R-:W-:Y:S02]  /*4cc0*/  @!UP2 UIMAD UR13, UR4, UR5, UR13 ;  /* 0x00000005040da2a4 */ /* 0x000fe4000f8e020d */
[----:B------:R-:W-:Y:S01]  /*4cd0*/  @!UP2 UIMAD UR7, UR6, UR22, UR7 ;  /* 0x000000160607a2a4 */ /* 0x000fe2000f8e0207 */
[----:B------:R-:W-:Y:S11]  /*4ce0*/  BRA.U UP3, `(.L_x_91) ;  /* 0x0000000103107547 */ /* 0x000ff6000b800000 */
[----:B------:R-:W-:Y:S04]  /*4cf0*/  MOV R7, UR34 ;  /* 0x0000002200077c02 */ /* 0x000fe80008000f00 */
[----:B------:R-:W-:Y:S04]  /*4d00*/  SHF.L.U32 R7, R7, 0x1f, RZ ;  /* 0x0000001f07077819 */ /* 0x000fe800000006ff */
[----:B------:R-:W2:Y:S02]  /*4d10*/  SYNCS.PHASECHK.TRANS64.TRYWAIT P2, [UR17+0x128], R7 ;  /* 0x00012807ff0075a7 */ /* 0x000ea40008041111 */
[----:B--2---:R-:W-:Y:S05]  /*4d20*/  @!P2 BRA `(.L_x_92) ;  /* 0x00000034007ca947 */ /* 0x004fea0003800000 */
.L_x_91:
[----:B------:R-:W-:Y:S05]  /*4d30*/  @!P1 BRA `(.L_x_93) ;  /* 0x0000000000309947 */ /* 0x000fea0003800000 */
[----:B------:R-:W-:Y:S01]  /*4d40*/  ISETP.NE.U32.AND P1, PT, R2, RZ, PT ;  /* 0x000000ff0200720c */ /* 0x000fe20003f25070 */
[----:B------:R-:W2:Y:S01]  /*4d50*/  LDCU.64 UR4, c[0x0][0x358] ;  /* 0x00006b00ff0477ac */ /* 0x000ea20008000a00 */
[----:B------:R-:W-:Y:S02]  /*4d60*/  IMAD.MOV.U32 R141, RZ, RZ, 0x1 ;  /* 0x00000001ff8d7424 */ /* 0x000fe400078e00ff */
[----:B------:R-:W-:Y:S11]  /*4d70*/  ISETP.NE.AND.EX P1, PT, R3, RZ, PT, P1 ;  /* 0x000000ff0300720c */ /* 0x000ff60003f25310 */
[----:B------:R-:W-:Y:S02]  /*4d80*/  @!UPT UIADD3 URZ, UPT, UPT, URZ, URZ, URZ ;  /* 0x000000fffffff290 */ /* 0x000fe4000fffe0ff */
[----:B------:R-:W3:Y:S01]  /*4d90*/  @P1 LDC.64 R8, c[0x0][0x888] ;  /* 0x00022200ff081b82 */ /* 0x000ee20000000a00 */
[----:B-1----:R-:W-:Y:S04]  /*4da0*/  @P1 IMAD R0, R4, UR36, RZ ;  /* 0x0000002404001c24 */ /* 0x002fe8000f8e02ff */
[----:B---3--:R-:W-:Y:S04]  /*4db0*/  @P1 IMAD.WIDE R8, R0, 0x4, R8 ;  /* 0x0000000400081825 */ /* 0x008fe800078e0208 */
[----:B------:R-:W-:Y:S01]  /*4dc0*/  HFMA2 R0, -RZ, RZ, 0, 5.9604644775390625e-08 ;  /* 0x00000001ff007431 */ /* 0x000fe200000001ff */
[----:B--2--5:R2:W5:Y:S04]  /*4dd0*/  @P1 LDG.E R71, desc[UR4][R8.64] ;  /* 0x0000000408471981 */ /* 0x024568000c1e1900 */
[----:B------:R-:W-:Y:S01]  /*4de0*/  @!P1 PRMT R141, R0, 0x7610, R141 ;  /* 0x00007610008d9816 */ /* 0x000fe2000000008d */
[----:B--2---:R-:W3:Y:S06]  /*4df0*/  @!P1 LDC R71, c[0x0][0x880] ;  /* 0x00022000ff479b82 */ /* 0x004eec0000000800 */
.L_x_93:
[----:B---3-5:R-:W-:Y:S01]  /*4e00*/  @!P0 FSETP.EQ.AND P1, PT, R71, RZ, PT ;  /* 0x000000ff4700820b */ /* 0x028fe20003f22000 */
[----:B------:R-:W-:Y:S01]  /*4e10*/  @!UPT UIADD3 URZ, UPT, UPT, URZ, URZ, URZ ;  /* 0x000000fffffff290 */ /* 0x000fe2000fffe0ff */
[----:B------:R-:W-:Y:S11]  /*4e20*/  @!P0 BRA `(.L_x_94) ;  /* 0x0000000000188947 */ /* 0x000ff60003800000 */
[----:B------:R-:W-:Y:S02]  /*4e30*/  LOP3.LUT P0, RZ, R141, 0xff, RZ, 0xc0, !PT ;  /* 0x000000ff8dff7812 */ /* 0x000fe4000780c0ff */
[----:B------:R-:W-:Y:S04]  /*4e40*/  ISETP.NE.U32.AND P1, PT, R2, RZ, PT ;  /* 0x000000ff0200720c */ /* 0x000fe80003f25070 */
[----:B------:R-:W-:Y:S04]  /*4e50*/  ISETP.NE.AND.EX P1, PT, R3, RZ, PT, P1 ;  /* 0x000000ff0300720c */ /* 0x000fe80003f25310 */
[----:B------:R-:W-:Y:S03]  /*4e60*/  PLOP3.LUT P1, PT, P1, PT, PT, 0x8, 0x80 ;  /* 0x000000000080781c */ /* 0x000fe60000f2e170 */
[----:B------:R-:W-:Y:S11]  /*4e70*/  @P0 FSETP.EQ.AND P1, PT, R71, RZ, PT ;  /* 0x000000ff4700020b */ /* 0x000ff60003f22000 */
[----:B------:R-:W-:Y:S02]  /*4e80*/  @!UPT UIADD3 URZ, UPT, UPT, URZ, URZ, URZ ;  /* 0x000000fffffff290 */ /* 0x000fe4000fffe0ff */
.L_x_94:
[----:B------:R-:W2:Y:S01]  /*4e90*/  SYNCS.PHASECHK.TRANS64.TRYWAIT P0, [UR17+0x118], R6 ;  /* 0x00011806ff0075a7 */ /* 0x000ea20008001111 */
[----:B------:R-:W-:Y:S02]  /*4ea0*/  ELECT P2, URZ, PT ;  /* 0x0000000000ff782f */ /* 0x000fe40003840000 */
[----:B------:R-:W-:Y:S01]  /*4eb0*/  IADD3 R14, PT, PT, R14, 0x1, RZ ;  /* 0x000000010e0e7810 */ /* 0x000fe20007ffe0ff */
[----:B--2---:R-:W-:Y:S10]  /*4ec0*/  @!P0 BRA `(.L_x_95) ;  /* 0x00000034002c8947 */ /* 0x004ff40003800000 */
.L_x_172:
[----:B------:R-:W-:Y:S01]  /*4ed0*/  PLOP3.LUT P1, PT, P1, P2, PT, 0xf2, 0x2f ;  /* 0x00000000002f781c */ /* 0x000fe20000f25e72 */
[----:B------:R-:W-:Y:S01]  /*4ee0*/  UMOV UR18, 0x0 ;  /* 0x0000000000127882 */ /* 0x000fe20000000000 */
[----:B------:R-:W-:Y:S01]  /*4ef0*/  UMOV UR19, 0x10000000 ;  /* 0x1000000000137882 */ /* 0x000fe20000000000 */
[----:B------:R-:W-:Y:S01]  /*4f00*/  UMOV UR12, UR36 ;  /* 0x00000024000c7c82 */ /* 0x000fe20008000000 */
[----:B------:R-:W-:Y:S01]  /*4f10*/  LOP3.LUT R15, R15, 0x1, RZ, 0x3c, !PT ;  /* 0x000000010f0f7812 */ /* 0x000fe200078e3cff */
[----:B------:R-:W-:Y:S01]  /*4f20*/  UPLOP3.LUT UP3, UPT, UPT, UPT, UPT, 0x80, 0x8 ;  /* 0x000000000008789c */ /* 0x000fe20003f6f070 */
[----:B------:R-:W-:Y:S07]  /*4f30*/  UMOV UR36, UR24 ;  /* 0x0000001800247c82 */ /* 0x000fee0008000000 */
[----:B-1----:R-:W-:Y:S01]  /*4f40*/  @!P1 IADD3 R6, P0, PT, R16, 0x580, RZ ;  /* 0x0000058010069810 */ /* 0x002fe20007f1e0ff */
[----:B------:R-:W-:Y:S03]  /*4f50*/  VOTEU.ALL UP0, P1 ;  /* 0x0000000000ff7886 */ /* 0x000fe60000800000 */
[----:B------:R-:W-:Y:S01]  /*4f60*/  @!P1 R2UR UR5, R6 ;  /* 0x00000000060592ca */ /* 0x000fe200000e0000 */
[----:B------:R-:W-:Y:S01]  /*4f70*/  @!P1 IMAD.X R0, RZ, RZ, R17, P0 ;  /* 0x000000ffff009224 */ /* 0x000fe200000e0611 */
[----:B------:R-:W-:Y:S01]  /*4f80*/  @!UP0 USHF.L.U32 UR10, UR45, 0x6, URZ ;  /* 0x000000062d0a8899 */ /* 0x000fe200080006ff */
[----:B------:R-:W-:Y:S01]  /*4f90*/  ISETP.NE.AND P0, PT, R14, 0x2, PT ;  /* 0x000000020e00780c */ /* 0x000fe20003f05270 */
[----:B------:R-:W-:Y:S02]  /*4fa0*/  @!UP0 USHF.L.U32 UR11, UR46, 0x7, URZ ;  /* 0x000000072e0b8899 */ /* 0x000fe400080006ff */
[----:B------:R-:W-:Y:S01]  /*4fb0*/  @!P1 R2UR UR4, R0 ;  /* 0x00000000000492ca */ /* 0x000fe200000e0000 */
[----:B------:R-:W-:Y:S01]  /*4fc0*/  @!UP0 UIADD3 UR8, UPT, UPT, UR17, 0x200, URZ ;  /* 0x0000020011088890 */ /* 0x000fe2000fffe0ff */
[----:B------:R-:W-:Y:S01]  /*4fd0*/  SEL R0, RZ, 0x1, P0 ;  /* 0x00000001ff007807 */ /* 0x000fe20000000000 */
[----:B------:R-:W-:Y:S01]  /*4fe0*/  @!UP0 UIADD3 UR9, UPT, UPT, UR17, 0x110, URZ ;  /* 0x0000011011098890 */ /* 0x000fe2000fffe0ff */
[----:B------:R-:W-:Y:S01]  /*4ff0*/  SEL R14, R14, RZ, P0 ;  /* 0x000000ff0e0e7207 */ /* 0x000fe20000000000 */
[----:B------:R-:W-:Y:S01]  /*5000*/  VOTEU.ALL UP0, P1 ;  /* 0x0000000000ff7886 */ /* 0x000fe20000800000 */
[----:B------:R-:W-:Y:S01]  /*5010*/  LOP3.LUT R13, R13, R0, RZ, 0x3c, !PT ;  /* 0x000000000d0d7212 */ /* 0x000fe200078e3cff */
[----:B------:R-:W-:Y:S01]  /*5020*/  IMAD.U32 R6, RZ, RZ, UR5 ;  /* 0x00000005ff067e24 */ /* 0x000fe2000f8e00ff */
[----:B------:R-:W-:Y:S02]  /*5030*/  UIADD3 UR45, UPT, UPT, UR7, UR55, URZ ;  /* 0x00000037072d7290 */ /* 0x000fe4000fffe0ff */
[----:B------:R-:W-:Y:S03]  /*5040*/  UIADD3 UR46, UPT, UPT, UR13, UR58, URZ ;  /* 0x0000003a0d2e7290 */ /* 0x000fe6000fffe0ff */
[----:B------:R-:W-:Y:S01]  /*5050*/  IMAD.U32 R7, RZ, RZ, UR4 ;  /* 0x00000004ff077e24 */ /* 0x000fe2000f8e00ff */
[----:B------:R-:W-:Y:S04]  /*5060*/  @!P1 R2UR UR4, R6 ;  /* 0x00000000060492ca */ /* 0x000fe800000e0000 */
[----:B------:R-:W-:Y:S11]  /*5070*/  @!P1 R2UR UR5, R7 ;  /* 0x00000000070592ca */ /* 0x000ff600000e0000 */
[----:B------:R-:W-:Y:S02]  /*5080*/  @!UPT UIADD3 URZ, UPT, UPT, URZ, URZ, URZ ;  /* 0x000000fffffff290 */ /* 0x000fe4000fffe0ff */
[----:B------:R2:W-:Y:S01]  /*5090*/  @!UP0 UTMALDG.3D [UR8], [UR4], desc[UR18] ;  /* 0x00001208040085b4 */ /* 0x0005e20008011000 */
[----:B------:R2:W-:Y:S01]  /*50a0*/  @!P1 SYNCS.ARRIVE.TRANS64.RED.A0TR RZ, [UR17+0x110], R12 ;  /* 0x0001100cffff99a7 */ /* 0x0005e20008300411 */
[----:B------:R-:W-:Y:S01]  /*50b0*/  SYNCS.ARRIVE.TRANS64.RED.A1T0 RZ, [UR27], RZ ;  /* 0x000000ffffff79a7 */ /* 0x000fe2000810041b */
[----:B------:R-:W-:Y:S05]  /*50c0*/  BRA.U UP1, `(.L_x_96) ;  /* 0xfffffff5018c7547 */ /* 0x000fea000b83ffff */
[----:B------:R-:W-:Y:S07]  /*50d0*/  MOV R0, UR17 ;  /* 0x0000001100007c02 */ /* 0x000fee0008000f00 */
.L_x_97:
[----:B-1----:R-:W-:-:S04]  /*50e0*/  SHF.L.U32 R2, R15, 0x1f, RZ ;  /* 0x0000001f0f027819 */ /* 0x002fc800000006ff */
[----:B------:R1:W3:Y:S03]  /*50f0*/  SYNCS.PHASECHK.TRANS64.TRYWAIT P0, [R0+URZ+0x118], R2 ;  /* 0x00011802000075a7 */ /* 0x0002e600080011ff */
[----:B---3--:R-:W-:Y:S05]  /*5100*/  @!P0 NANOSLEEP.SYNCS 0x989680 ;  /* 0x009896800000895d */ /* 0x008fea0003900000 */
[----:B------:R-:W3:Y:S02]  /*5110*/  @!P0 SYNCS.PHASECHK.TRANS64 P0, [R0+URZ+0x118], R2 ;  /* 0x00011802000085a7 */ /* 0x000ee400080010ff */
[----:B--23--:R-:W-:Y:S05]  /*5120*/  @P0 EXIT ;  /* 0x000000000000094d */ /* 0x00cfea0003800000 */
[----:B------:R-:W-:Y:S05]  /*5130*/  BRA `(.L_x_97) ;  /* 0xfffffffc00e87947 */ /* 0x000fea000383ffff */
.L_x_88:
[----:B------:R-:W-:-:S06]  /*5140*/  UISETP.GE.AND UP0, UPT, UR22, 0x4, UPT ;  /* 0x000000041600788c */ /* 0x000fcc000bf06270 */
[----:B------:R-:W-:-:S13]  /*5150*/  PLOP3.LUT P0, PT, PT, PT, UP0, 0x80, 0x8 ;  /* 0x000000000008781c */ /* 0x000fda0003f0f008 */
[----:B------:R-:W-:Y:S05]  /*5160*/  @!P0 EXIT ;  /* 0x000000000000894d */ /* 0x000fea0003800000 */
[----:B------:R-:W-:Y:S01]  /*5170*/  BAR.SYNC.DEFER_BLOCKING 0x6, 0xa0 ;  /* 0x0182800000007b1d */ /* 0x000fe20000010000 */
[C---:B------:R-:W-:Y:S02]  /*5180*/  IMAD.SHL.U32 R4, R131.reuse, 0x40, RZ ;  /* 0x0000004083047824 */ /* 0x040fe400078e00ff */
[----:B------:R-:W-:Y:S02]  /*5190*/  HFMA2 R68, -RZ, RZ, 0, 0 ;  /* 0x00000000ff447431 */ /* 0x000fe400000001ff */
[C---:B------:R-:W-:Y:S01]  /*51a0*/  IMAD.SHL.U32 R140, R131.reuse, 0x8, RZ ;  /* 0x00000008838c7824 */ /* 0x040fe200078e00ff */
[----:B------:R-:W-:Y:S01]  /*51b0*/  CS2R R144, SRZ ;  /* 0x0000000000907805 */ /* 0x000fe2000001ff00 */
[C---:B------:R-:W-:Y:S01]  /*51c0*/  IMAD.SHL.U32 R147, R131.reuse, 0x10, RZ ;  /* 0x0000001083937824 */ /* 0x040fe200078e00ff */
[----:B------:R-:W-:Y:S01]  /*51d0*/  UMOV UR44, 0x400 ;  /* 0x00000400002c7882 */ /* 0x000fe20000000000 */
[----:B------:R-:W-:Y:S01]  /*51e0*/  LOP3.LUT R5, R4, 0x180, RZ, 0xc0, !PT ;  /* 0x0000018004057812 */ /* 0x000fe200078ec0ff */
[----:B------:R-:W-:Y:S01]  /*51f0*/  ULEA UR44, UR61, UR44, 0x18 ;  /* 0x0000002c3d2c7291 */ /* 0x000fe2000f8ec0ff */
[----:B------:R-:W1:Y:S01]  /*5200*/  LDC.64 R136, c[0x0][0x888] ;  /* 0x00022200ff887b82 */ /* 0x000e620000000a00 */
[----:B------:R-:W-:Y:S01]  /*5210*/  IMAD.U32 R69, R131, 0x10000, RZ ;  /* 0x0001000083457824 */ /* 0x000fe200078e00ff */
[----:B------:R-:W-:Y:S01]  /*5220*/  LOP3.LUT R140, R5, 0x30, R140, 0xf8, !PT ;  /* 0x00000030058c7812 */ /* 0x000fe200078ef88c */
[----:B------:R-:W-:Y:S01]  /*5230*/  UIADD3 UR4, UPT, UPT, UR44, 0x2200, URZ ;  /* 0x000022002c047890 */ /* 0x000fe2000fffe0ff */
[----:B------:R-:W-:Y:S01]  /*5240*/  LOP3.LUT R149, R147, 0x20, RZ, 0xc0, !PT ;  /* 0x0000002093957812 */ /* 0x000fe200078ec0ff */
[----:B------:R-:W-:Y:S01]  /*5250*/  IMAD.MOV.U32 R146, RZ, RZ, RZ ;  /* 0x000000ffff927224 */ /* 0x000fe200078e00ff */
[----:B------:R-:W-:Y:S01]  /*5260*/  LOP3.LUT R140, R140, 0x1e40, R4, 0xf8, !PT ;  /* 0x00001e408c8c7812 */ /* 0x000fe200078ef804 */
[----:B------:R-:W-:Y:S01]  /*5270*/  IMAD.MOV.U32 R143, RZ, RZ, RZ ;  /* 0x000000ffff8f7224 */ /* 0x000fe200078e00ff */
[----:B------:R-:W2:Y:S01]  /*5280*/  LDC.64 R138, c[0x0][0x890] ;  /* 0x00022400ff8a7b82 */ /* 0x000ea20000000a00 */
[----:B------:R-:W-:Y:S01]  /*5290*/  LOP3.LUT R69, R69, 0x600000, RZ, 0xc0, !PT ;  /* 0x0060000045457812 */ /* 0x000fe200078ec0ff */
[----:B------:R-:W3:Y:S01]  /*52a0*/  LDCU UR53, c[0x0][0x370] ;  /* 0x00006e00ff3577ac */ /* 0x000ee20008000800 */
[----:B------:R-:W-:Y:S01]  /*52b0*/  VIADD R148, R140, UR44 ;  /* 0x0000002c8c947c36 */ /* 0x000fe20008000000 */
[----:B------:R-:W-:-:S02]  /*52c0*/  LOP3.LUT R147, R147, 0x40, RZ, 0xc0, !PT ;  /* 0x0000004093937812 */ /* 0x000fc400078ec0ff */
[----:B------:R-:W-:Y:S01]  /*52d0*/  MOV R150, UR4 ;  /* 0x0000000400967c02 */ /* 0x000fe20008000f00 */
[----:B------:R-:W4:Y:S01]  /*52e0*/  LDS R0, [UR44+0x1e0] ;  /* 0x0001e02cff007984 */ /* 0x000f220008000800 */
[----:B------:R-:W1:Y:S01]  /*52f0*/  LDC.64 R134, c[0x0][0x8b0] ;  /* 0x00022c00ff867b82 */ /* 0x000e620000000a00 */
[--C-:B------:R-:W-:Y:S01]  /*5300*/  IADD3 R149, PT, PT, -R149, 0x200, R148.reuse ;  /* 0x0000020095957810 */ /* 0x100fe20007ffe194 */
[----:B------:R-:W1:Y:S01]  /*5310*/  LDCU.64 UR62, c[0x0][0x348] ;  /* 0x00006900ff3e77ac */ /* 0x000e620008000a00 */
[----:B------:R-:W-:-:S03]  /*5320*/  IADD3 R148, PT, PT, -R147, 0x200, R148 ;  /* 0x0000020093947810 */ /* 0x000fc60007ffe194 */
[----:B------:R-:W-:Y:S01]  /*5330*/  IMAD.IADD R147, R149, 0x1, -R147 ;  /* 0x0000000195937824 */ /* 0x000fe200078e0a93 */
[----:B------:R-:W1:Y:S01]  /*5340*/  LDCU UR41, c[0x0][0xb0c] ;  /* 0x00016180ff2977ac */ /* 0x000e620008000800 */
[----:B------:R-:W1:Y:S01]  /*5350*/  LDC.64 R132, c[0x0][0x8a8] ;  /* 0x00022a00ff847b82 */ /* 0x000e620000000a00 */
[----:B------:R-:W1:Y:S01]  /*5360*/  LDCU UR39, c[0x0][0xb30] ;  /* 0x00016600ff2777ac */ /* 0x000e620008000800 */
[----:B------:R-:W1:Y:S01]  /*5370*/  LDCU.64 UR56, c[0x0][0x888] ;  /* 0x00011100ff3877ac */ /* 0x000e620008000a00 */
[----:B------:R-:W1:Y:S01]  /*5380*/  LDCU.64 UR42, c[0x0][0xb28] ;  /* 0x00016500ff2a77ac */ /* 0x000e620008000a00 */
[----:B------:R-:W1:Y:S01]  /*5390*/  LDCU.128 UR48, c[0x0][0xb10] ;  /* 0x00016200ff3077ac */ /* 0x000e620008000c00 */
[----:B------:R-:W1:Y:S01]  /*53a0*/  LDCU UR52, c[0x0][0x374] ;  /* 0x00006e80ff3477ac */ /* 0x000e620008000800 */
[----:B------:R-:W-:Y:S01]  /*53b0*/  UIADD3 UR59, UPT, UPT, UR44, 0x200, URZ ;  /* 0x000002002c3b7890 */ /* 0x000fe2000fffe0ff */
[----:B---34-:R-:W-:-:S11]  /*53c0*/  IMAD.IADD R69, R0, 0x1, R69 ;  /* 0x0000000100457824 */ /* 0x018fd600078e0245 */
.L_x_115:
[----:B------:R-:W-:Y:S02]  /*53d0*/  LEA R3, R143, UR44, 0x3 ;  /* 0x0000002c8f037c11 */ /* 0x000fe4000f8e18ff */
[----:B------:R-:W-:Y:S02]  /*53e0*/  SHF.L.U32 R0, R145, 0x1f, RZ ;  /* 0x0000001f91007819 */ /* 0x000fe400000006ff */
[----:B-1----:R-:W-:Y:S02]  /*53f0*/  LEA R4, R143, UR44, 0x4 ;  /* 0x0000002c8f047c11 */ /* 0x002fe4000f8e20ff */
[----:B------:R-:W3:Y:S02]  /*5400*/  SYNCS.PHASECHK.TRANS64.TRYWAIT P0, [R3+URZ+0x130], R0 ;  /* 0x00013000030075a7 */ /* 0x000ee400080011ff */
[----:B--23--:R-:W-:Y:S05]  /*5410*/  @!P0 BRA `(.L_x_98) ;  /* 0x0000002c00f08947 */ /* 0x00cfea0003800000 */
.L_x_173:
[----:B------:R-:W4:Y:S01]  /*5420*/  LDS.128 R4, [R4+0x1c0] ;  /* 0x0001c00004047984 */ /* 0x000f220000000c00 */
[----:B------:R-:W-:Y:S01]  /*5430*/  UISETP.GE.AND UP0, UPT, UR40, 0x1, UPT ;  /* 0x000000012800788c */ /* 0x000fe2000bf06270 */
[----:B------:R-:W-:Y:S01]  /*5440*/  @!PT LDS RZ, [RZ] ;  /* 0x00000000fffff984 */ /* 0x000fe20000000800 */
[----:B------:R-:W-:Y:S01]  /*5450*/  @!PT LDS RZ, [RZ] ;  /* 0x00000000fffff984 */ /* 0x000fe20000000800 */
[----:B------:R-:W-:Y:S01]  /*5460*/  @!PT LDS RZ, [RZ] ;  /* 0x00000000fffff984 */ /* 0x000fe20000000800 */
[----:B------:R-:W-:Y:S01]  /*5470*/  @!PT LDS RZ, [RZ] ;  /* 0x00000000fffff984 */ /* 0x000fe20000000800 */
[----:B------:R1:W-:Y:S06]  /*5480*/  MEMBAR.ALL.CTA ;  /* 0x0000000000007992 */ /* 0x0003ec0000008000 */
[----:B-1----:R-:W1:Y:S01]  /*5490*/  FENCE.VIEW.ASYNC.S ;  /* 0x00000000000073c6 */ /* 0x002e620000000000 */
[----:B----4-:R-:W-:Y:S11]  /*54a0*/  LOP3.LUT P0, RZ, R6, 0x1, RZ, 0xc0, !PT ;  /* 0x0000000106ff7812 */ /* 0x010ff6000780c0ff */
[----:B------:R-:W-:Y:S02]  /*54b0*/  @!UPT UIADD3 URZ, UPT, UPT, URZ, URZ, URZ ;  /* 0x000000fffffff290 */ /* 0x000fe4000fffe0ff */
[----:B-1----:R-:W-:Y:S01]  /*54c0*/  VOTEU.ANY UP1, P0 ;  /* 0x0000000000ff7886 */ /* 0x002fe20000020100 */
[----:B------:R-:W-:Y:S01]  /*54d0*/  PLOP3.LUT P0, PT, PT, PT, UP1, 0x80, 0x8 ;  /* 0x000000000008781c */ /* 0x000fe20003f0f018 */
[----:B------:R-:W-:Y:S11]  /*54e0*/  UP2UR UR47, UPR, URZ, 0x2 ;  /* 0x00000002ff2f7883 */ /* 0x000ff60008000000 */
[----:B------:R-:W-:Y:S01]  /*54f0*/  @!UPT UIADD3 URZ, UPT, UPT, URZ, URZ, URZ ;  /* 0x000000fffffff290 */ /* 0x000fe2000fffe0ff */
[----:B---3--:R-:W-:Y:S02]  /*5500*/  @P0 SHF.R.U32.HI R0, RZ, 0x10, R5 ;  /* 0x00000010ff000819 */ /* 0x008fe40000011605 */
        /* <DEDUP_REMOVED lines=12> */
[----:B------:R-:W3:Y:S01]  /*55d0*/  LDCU UR12, c[0x0][0xb20] ;  /* 0x00016400ff0c77ac */ /* 0x000ee20008000800 */
[----:B------:R-:W-:Y:S02]  /*55e0*/  UIMAD.WIDE.U32 UR4, UR52, UR51, URZ ;  /* 0x00000033340472a5 */ /* 0x000fe4000f8e00ff */
[----:B------:R-:W-:Y:S02]  /*55f0*/  UIMAD.WIDE.U32 UR6, UR53, UR48, URZ ;  /* 0x00000030350672a5 */ /* 0x000fe4000f8e00ff */
[----:B------:R-:W-:Y:S02]  /*5600*/  UISETP.NE.AND UP0, UPT, UR50, 0x1, UPT ;  /* 0x000000013200788c */ /* 0x000fe4000bf05270 */
[----:B------:R-:W-:Y:S02]  /*5610*/  UIMAD.WIDE.U32 UR8, UR37, UR51, URZ ;  /* 0x00000033250872a5 */ /* 0x000fe4000f8e00ff */
[----:B------:R-:W-:Y:S02]  /*5620*/  UIMAD.WIDE.U32 UR10, UR38, UR48, URZ ;  /* 0x00000030260a72a5 */ /* 0x000fe4000f8e00ff */
[----:B------:R-:W-:Y:S02]  /*5630*/  UISETP.NE.AND UP1, UPT, UR41, 0x1, UPT ;  /* 0x000000012900788c */ /* 0x000fe4000bf25270 */
[----:B------:R-:W-:Y:S01]  /*5640*/  UISETP.NE.AND UP2, UPT, UR40, 0x1, UPT ;  /* 0x000000012800788c */ /* 0x000fe2000bf45270 */
[----:B------:R-:W-:Y:S02]  /*5650*/  UMOV UR4, UR5 ;  /* 0x0000000500047c82 */ /* 0x000fe40008000000 */
[----:B---3--:R-:W-:Y:S03]  /*5660*/  USHF.R.U32.HI UR5, URZ, UR12, UR4 ;  /* 0x0000000cff057299 */ /* 0x008fe60008011604 */
[----:B------:R-:W-:Y:S02]  /*5670*/  UMOV UR4, UR7 ;  /* 0x0000000700047c82 */ /* 0x000fe40008000000 */
[----:B------:R-:W-:Y:S02]  /*5680*/  USHF.R.U32.HI UR7, URZ, UR49, UR4 ;  /* 0x00000031ff077299 */ /* 0x000fe40008011604 */
[----:B------:R-:W-:Y:S02]  /*5690*/  USEL UR4, UR52, UR5, !UP0 ;  /* 0x0000000534047287 */ /* 0x000fe4000c000000 */
[----:B------:R-:W-:Y:S01]  /*56a0*/  USEL UR7, UR53, UR7, !UP1 ;  /* 0x0000000735077287 */ /* 0x000fe2000c800000 */
[----:B------:R-:W-:Y:S01]  /*56b0*/  UMOV UR5, UR9 ;  /* 0x0000000900057c82 */ /* 0x000fe20008000000 */
[----:B------:R-:W-:Y:S02]  /*56c0*/  UIMAD.WIDE.U32 UR8, UR4, UR42, URZ ;  /* 0x0000002a040872a5 */ /* 0x000fe4000f8e00ff */
[----:B------:R-:W-:Y:S03]  /*56d0*/  USHF.R.U32.HI UR6, URZ, UR12, UR5 ;  /* 0x0000000cff067299 */ /* 0x000fe60008011605 */
[----:B------:R-:W-:Y:S01]  /*56e0*/  UMOV UR5, UR11 ;  /* 0x0000000b00057c82 */ /* 0x000fe20008000000 */
[----:B------:R-:W-:Y:S02]  /*56f0*/  UIMAD.WIDE.U32 UR10, UR7, UR42, URZ ;  /* 0x0000002a070a72a5 */ /* 0x000fe4000f8e00ff */
[----:B------:R-:W-:Y:S02]  /*5700*/  USHF.R.U32.HI UR12, URZ, UR49, UR5 ;  /* 0x00000031ff0c7299 */ /* 0x000fe40008011605 */
[----:B------:R-:W-:Y:S01]  /*5710*/  USEL UR6, UR37, UR6, !UP0 ;  /* 0x0000000625067287 */ /* 0x000fe2000c000000 */
[----:B------:R-:W-:Y:S02]  /*5720*/  UMOV UR5, UR9 ;  /* 0x0000000900057c82 */ /* 0x000fe40008000000 */
[----:B------:R-:W-:Y:S01]  /*5730*/  UMOV UR10, UR11 ;  /* 0x0000000b000a7c82 */ /* 0x000fe20008000000 */
[----:B------:R-:W-:Y:S02]  /*5740*/  @UP2 USHF.R.U32.HI UR4, URZ, UR43, UR5 ;  /* 0x0000002bff042299 */ /* 0x000fe40008011605 */
[----:B------:R-:W-:Y:S02]  /*5750*/  @UP2 USHF.R.U32.HI UR7, URZ, UR43, UR10 ;  /* 0x0000002bff072299 */ /* 0x000fe4000801160a */
[----:B------:R-:W-:Y:S02]  /*5760*/  UIMAD UR4, UR40, UR4, URZ ;  /* 0x00000004280472a4 */ /* 0x000fe4000f8e02ff */
[----:B------:R-:W-:Y:S02]  /*5770*/  UIMAD.WIDE.U32 UR10, UR6, UR42, URZ ;  /* 0x0000002a060a72a5 */ /* 0x000fe4000f8e00ff */
[----:B------:R-:W-:Y:S02]  /*5780*/  USEL UR5, UR38, UR12, !UP1 ;  /* 0x0000000c26057287 */ /* 0x000fe4000c800000 */
[----:B------:R-:W-:Y:S02]  /*5790*/  UIMAD UR8, UR40, UR7, URZ ;  /* 0x00000007280872a4 */ /* 0x000fe4000f8e02ff */
[----:B------:R-:W-:Y:S03]  /*57a0*/  UISETP.GE.AND UP0, UPT, UR6, UR4, UPT ;  /* 0x000000040600728c */ /* 0x000fe6000bf06270 */
[----:B------:R-:W-:Y:S01]  /*57b0*/  UMOV UR4, UR11 ;  /* 0x0000000b00047c82 */ /* 0x000fe20008000000 */
[----:B------:R-:W-:Y:S02]  /*57c0*/  UISETP.GE.OR UP0, UPT, UR5, UR8, UP0 ;  /* 0x000000080500728c */ /* 0x000fe40008706670 */
[----:B------:R-:W-:Y:S02]  /*57d0*/  USHF.R.U32.HI UR4, URZ, UR43, UR4 ;  /* 0x0000002bff047299 */ /* 0x000fe40008011604 */
[----:B------:R-:W-:Y:S02]  /*57e0*/  UIMAD.WIDE.U32 UR8, UR5, UR42, URZ ;  /* 0x0000002a050872a5 */ /* 0x000fe4000f8e00ff */
[----:B------:R-:W-:Y:S02]  /*57f0*/  USEL UR11, UR6, UR4, !UP2 ;  /* 0x00000004060b7287 */ /* 0x000fe4000d000000 */
[----:B------:R-:W-:Y:S02]  /*5800*/  UIADD3 UR8, UPT, UPT, -UR5, URZ, URZ ;  /* 0x000000ff05087290 */ /* 0x000fe4000fffe1ff */
[----:B------:R-:W-:Y:S01]  /*5810*/  UIADD3 UR10, UPT, UPT, -UR11, URZ, URZ ;  /* 0x000000ff0b0a7290 */ /* 0x000fe2000fffe1ff */
[----:B------:R-:W-:Y:S01]  /*5820*/  @!UP0 UMOV UR4, UR9 ;  /* 0x0000000900048c82 */ /* 0x000fe20008000000 */
[----:B------:R-:W-:Y:S02]  /*5830*/  UIADD3 UR9, UPT, UPT, -UR6, URZ, URZ ;  /* 0x000000ff06097290 */ /* 0x000fe4000fffe1ff */
[----:B------:R-:W-:Y:S02]  /*5840*/  @!UP0 USHF.R.U32.HI UR4, URZ, UR43, UR4 ;  /* 0x0000002bff048299 */ /* 0x000fe40008011604 */
[----:B------:R-:W-:Y:S02]  /*5850*/  UIMAD UR10, UR40, UR10, UR6 ;  /* 0x0000000a280a72a4 */ /* 0x000fe4000f8e0206 */
[----:B------:R-:W-:Y:S04]  /*5860*/  @!UP0 USEL UR4, UR5, UR4, !UP2 ;  /* 0x0000000405048287 */ /* 0x000fe8000d000000 */
[----:B------:R-:W-:Y:S02]  /*5870*/  @!UP0 UIMAD UR10, UR7, UR10, UR4 ;  /* 0x0000000a070a82a4 */ /* 0x000fe4000f8e0204 */
[----:B------:R-:W-:Y:S02]  /*5880*/  @!UP0 UIADD3 UR11, UPT, UPT, UR11, -UR4, URZ ;  /* 0x800000040b0b8290 */ /* 0x000fe4000fffe0ff */
[----:B------:R-:W-:Y:S02]  /*5890*/  UIMAD UR7, UR41, UR8, UR38 ;  /* 0x00000008290772a4 */ /* 0x000fe4000f8e0226 */
[----:B------:R-:W-:Y:S02]  /*58a0*/  @!UP0 UIMAD UR6, UR11, UR40, UR5 ;  /* 0x000000280b0682a4 */ /* 0x000fe4000f8e0205 */
[----:B------:R-:W-:Y:S01]  /*58b0*/  UIMAD UR4, UR50, UR9, UR37 ;  /* 0x00000009320472a4 */ /* 0x000fe2000f8e0225 */
[----:B------:R-:W-:Y:S02]  /*58c0*/  @!UP0 UMOV UR5, UR10 ;  /* 0x0000000a00058c82 */ /* 0x000fe40008000000 */
[----:B------:R-:W-:Y:S02]  /*58d0*/  UIMAD UR38, UR5, UR41, UR7 ;  /* 0x00000029052672a4 */ /* 0x000fe4000f8e0207 */
[----:B------:R-:W-:Y:S11]  /*58e0*/  UIMAD UR37, UR6, UR50, UR4 ;  /* 0x00000032062572a4 */ /* 0x000ff6000f8e0204 */
[----:B------:R-:W-:Y:S01]  /*58f0*/  @!UPT UIADD3 URZ, UPT, UPT, URZ, URZ, URZ ;  /* 0x000000fffffff290 */ /* 0x000fe2000fffe0ff */
.L_x_99:
[----:B------:R-:W-:Y:S01]  /*5900*/  UISETP.NE.AND UP0, UPT, UR39, 0x1, UPT ;  /* 0x000000012700788c */ /* 0x000fe2000bf05270 */
[----:B------:R-:W-:Y:S10]  /*5910*/  IADD3 R143, PT, PT, R143, 0x1, RZ ;  /* 0x000000018f8f7810 */ /* 0x000ff40007ffe0ff */
[----:B------:R-:W3:Y:S01]  /*5920*/  @!UP0 LDCU.128 UR12, c[0x0][0xb10] ;  /* 0x00016200ff0c87ac */ /* 0x000ee20008000c00 */
[----:B------:R-:W4:Y:S01]  /*5930*/  @!UP0 LDCU UR5, c[0x0][0xb0c] ;  /* 0x00016180ff0587ac */ /* 0x000f220008000800 */
[----:B------:R-:W2:Y:S01]  /*5940*/  @!UP0 LDCU UR10, c[0x0][0xb20] ;  /* 0x00016400ff0a87ac */ /* 0x000ea20008000800 */
[----:B---3--:R-:W-:Y:S02]  /*5950*/  UIMAD.WIDE.U32 UR8, UR38, UR12, URZ ;  /* 0x0000000c260872a5 */ /* 0x008fe4000f8e00ff */
[----:B------:R-:W-:Y:S02]  /*5960*/  UIMAD.WIDE.U32 UR6, UR37, UR15, URZ ;  /* 0x0000000f250672a5 */ /* 0x000fe4000f8e00ff */
[----:B------:R-:W-:Y:S03]  /*5970*/  @!UP0 UISETP.NE.AND UP1, UPT, UR14, 0x1, UPT ;  /* 0x000000010e00888c */ /* 0x000fe6000bf25270 */
[----:B------:R-:W-:Y:S01]  /*5980*/  @!UP0 UMOV UR4, UR9 ;  /* 0x0000000900048c82 */ /* 0x000fe20008000000 */
[----:B----4-:R-:W-:Y:S02]  /*5990*/  @!UP0 UISETP.NE.AND UP2, UPT, UR5, 0x1, UPT ;  /* 0x000000010500888c */ /* 0x010fe4000bf45270 */
[----:B------:R-:W-:Y:S01]  /*59a0*/  @!UP0 USHF.R.U32.HI UR4, URZ, UR13, UR4 ;  /* 0x0000000dff048299 */ /* 0x000fe20008011604 */
[----:B------:R-:W-:Y:S02]  /*59b0*/  @!UP0 UMOV UR6, UR7 ;  /* 0x0000000700068c82 */ /* 0x000fe40008000000 */
[----:B--2---:R-:W-:Y:S02]  /*59c0*/  @!UP0 USHF.R.U32.HI UR6, URZ, UR10, UR6 ;  /* 0x0000000aff068299 */ /* 0x004fe40008011606 */
[----:B------:R-:W-:Y:S02]  /*59d0*/  @!UP0 USEL UR7, UR38, UR4, !UP2 ;  /* 0x0000000426078287 */ /* 0x000fe4000d000000 */
[----:B------:R-:W-:Y:S04]  /*59e0*/  @!UP0 USEL UR6, UR37, UR6, !UP1 ;  /* 0x0000000625068287 */ /* 0x000fe8000c800000 */
[----:B------:R-:W-:Y:S02]  /*59f0*/  @!UP0 UIADD3 UR4, UPT, UPT, -UR7, UR6, URZ ;  /* 0x0000000607048290 */ /* 0x000fe4000fffe1ff */
[----:B------:R-:W-:Y:S02]  /*5a00*/  @!UP0 UIADD3 UR6, UPT, UPT, UR7, -UR6, URZ ;  /* 0x8000000607068290 */ /* 0x000fe4000fffe0ff */
[----:B------:R-:W-:Y:S02]  /*5a10*/  @!UP0 UIMAD UR38, UR4, UR5, UR38 ;  /* 0x00000005042682a4 */ /* 0x000fe4000f8e0226 */
[----:B------:R-:W-:Y:S02]  /*5a20*/  @!UP0 UIMAD UR37, UR6, UR14, UR37 ;  /* 0x0000000e062582a4 */ /* 0x000fe4000f8e0225 */
[----:B------:R-:W-:Y:S09]  /*5a30*/  ULOP3.LUT UP0, URZ, UR59, 0x1b0, URZ, 0xc0, !UPT ;  /* 0x000001b03bff7892 */ /* 0x000ff2000f80c0ff */
[----:B------:R-:W-:Y:S05]  /*5a40*/  BRA.U !UP0, `(.L_x_100) ;  /* 0x0000000108407547 */ /* 0x000fea000b800000 */
[----:B------:R-:W2:Y:S01]  /*5a50*/  LDCU.64 UR8, c[0x4][0x80] ;  /* 0x01001000ff0877ac */ /* 0x000ea20008000a00 */
[----:B------:R-:W-:Y:S01]  /*5a60*/  MOV R3, 0x0 ;  /* 0x0000000000037802 */ /* 0x000fe20000000f00 */
[----:B------:R-:W-:Y:S02]  /*5a70*/  HFMA2 R12, -RZ, RZ, 0, 5.9604644775390625e-08 ;  /* 0x00000001ff0c7431 */ /* 0x000fe400000001ff */
[----:B------:R-:W-:Y:S02]  /*5a80*/  IMAD.MOV.U32 R8, RZ, RZ, 0x70 ;  /* 0x00000070ff087424 */ /* 0x000fe400078e00ff */
[----:B------:R-:W-:Y:S01]  /*5a90*/  IMAD.MOV.U32 R13, RZ, RZ, RZ ;  /* 0x000000ffff0d7224 */ /* 0x000fe200078e00ff */
[----:B------:R-:W3:Y:S01]  /*5aa0*/  LDCU.64 UR6, c[0x4][0x88] ;  /* 0x01001100ff0677ac */ /* 0x000ee20008000a00 */
[----:B------:R-:W4:Y:S01]  /*5ab0*/  LDC.64 R2, c[0x4][R3] ;  /* 0x0100000003027b82 */ /* 0x000f220000000a00 */
[----:B------:R-:W1:Y:S01]  /*5ac0*/  LDCU.64 UR4, c[0x4][0x8] ;  /* 0x01000100ff0477ac */ /* 0x000e620008000a00 */
[----:B--2---:R-:W-:Y:S01]  /*5ad0*/  MOV R5, UR9 ;  /* 0x0000000900057c02 */ /* 0x004fe20008000f00 */
[----:B------:R-:W-:Y:S01]  /*5ae0*/  IMAD.U32 R4, RZ, RZ, UR8 ;  /* 0x00000008ff047e24 */ /* 0x000fe2000f8e00ff */
[----:B---3--:R-:W-:Y:S01]  /*5af0*/  MOV R7, UR7 ;  /* 0x0000000700077c02 */ /* 0x008fe20008000f00 */
[----:B------:R-:W-:Y:S01]  /*5b00*/  IMAD.U32 R6, RZ, RZ, UR6 ;  /* 0x00000006ff067e24 */ /* 0x000fe2000f8e00ff */
[----:B-1----:R-:W-:Y:S01]  /*5b10*/  MOV R11, UR5 ;  /* 0x00000005000b7c02 */ /* 0x002fe20008000f00 */
[----:B------:R-:W-:Y:S02]  /*5b20*/  IMAD.U32 R10, RZ, RZ, UR4 ;  /* 0x00000004ff0a7e24 */ /* 0x000fe4000f8e00ff */
[----:B------:R-:W-:Y:S07]  /*5b30*/  LEPC R20, `(.L_x_100) ;  /* 0x000000001014794e */ /* 0x000fee0000000000 */
[----:B----45:R-:W-:Y:S05]  /*5b40*/  CALL.ABS.NOINC R2 ;  /* 0x0000000002007343 */ /* 0x030fea0003c00000 */
.L_x_100:
[----:B------:R-:W-:Y:S01]  /*5b50*/  LOP3.LUT P0, RZ, R150, 0x1b0, RZ, 0xc0, !PT ;  /* 0x000001b096ff7812 */ /* 0x000fe2000780c0ff */
[----:B------:R-:W-:Y:S11]  /*5b60*/  BSSY.RECONVERGENT B6, `(.L_x_101) ;  /* 0x0000013000067945 */ /* 0x000ff60003800200 */
[----:B------:R-:W-:Y:S01]  /*5b70*/  @!UPT UIADD3 URZ, UPT, UPT, URZ, URZ, URZ ;  /* 0x000000fffffff290 */ /* 0x000fe2000fffe0ff */
[----:B------:R-:W-:Y:S05]  /*5b80*/  @!P0 BRA `(.L_x_102) ;  /* 0x0000000000408947 */ /* 0x000fea0003800000 */
        /* <DEDUP_REMOVED lines=16> */
.L_x_102:
[----:B------:R-:W-:Y:S05]  /*5c90*/  BSYNC.RECONVERGENT B6 ;  /* 0x0000000000067941 */ /* 0x000fea0003800200 */
.L_x_101:
[----:B------:R-:W-:Y:S01]  /*5ca0*/  ISETP.NE.U32.AND P3, PT, R138, RZ, PT ;  /* 0x000000ff8a00720c */ /* 0x000fe20003f65070 */
[----:B------:R-:W-:Y:S01]  /*5cb0*/  UISETP.NE.AND UP1, UPT, UR60, URZ, UPT ;  /* 0x000000ff3c00728c */ /* 0x000fe2000bf25270 */
[----:B------:R-:W-:Y:S02]  /*5cc0*/  ISETP.NE.U32.AND P4, PT, R134, RZ, PT ;  /* 0x000000ff8600720c */ /* 0x000fe40003f85070 */
[----:B------:R-:W-:Y:S02]  /*5cd0*/  ISETP.NE.AND.EX P3, PT, R139, RZ, PT, P3 ;  /* 0x000000ff8b00720c */ /* 0x000fe40003f65330 */
[----:B------:R-:W-:Y:S02]  /*5ce0*/  PLOP3.LUT P1, PT, PT, PT, PT, 0x8, 0x80 ;  /* 0x000000000080781c */ /* 0x000fe40003f2e170 */
[----:B------:R-:W-:Y:S02]  /*5cf0*/  PLOP3.LUT P0, PT, PT, PT, UP1, 0x80, 0x8 ;  /* 0x000000000008781c */ /* 0x000fe40003f0f018 */
[----:B------:R-:W-:Y:S02]  /*5d00*/  ISETP.NE.AND.EX P4, PT, R135, RZ, PT, P4 ;  /* 0x000000ff8700720c */ /* 0x000fe40003f85340 */
[----:B------:R-:W2:Y:S09]  /*5d10*/  @UP1 LDCU.64 UR4, c[0x0][0x888] ;  /* 0x00011100ff0417ac */ /* 0x000eb20008000a00 */
[----:B------:R-:W-:Y:S01]  /*5d20*/  @P0 PLOP3.LUT P1, PT, P3, PT, PT, 0x80, 0x8 ;  /* 0x000000000008081c */ /* 0x000fe20001f2f070 */
[----:B--2---:R-:W-:Y:S04]  /*5d30*/  @UP1 UISETP.NE.U32.AND UP0, UPT, UR4, URZ, UPT ;  /* 0x000000ff0400128c */ /* 0x004fe8000bf05070 */
[----:B------:R-:W-:Y:S04]  /*5d40*/  @UP1 UISETP.NE.AND.EX UP0, UPT, UR5, URZ, UPT, UP0 ;  /* 0x000000ff0500128c */ /* 0x000fe8000bf05300 */
[----:B------:R-:W-:Y:S01]  /*5d50*/  @UP1 USEL UR4, URZ, 0xffffffff, UP0 ;  /* 0xffffffffff041887 */ /* 0x000fe20008000000 */
[----:B------:R-:W-:Y:S11]  /*5d60*/  @!P3 BRA `(.L_x_103) ;  /* 0x000000000030b947 */ /* 0x000ff60003800000 */
        /* <DEDUP_REMOVED lines=12> */
.L_x_103:
[----:B------:R-:W-:Y:S05]  /*5e30*/  @!P4 BRA `(.L_x_104) ;  /* 0x000000000024c947 */ /* 0x000fea0003800000 */
[----:B------:R-:W-:Y:S01]  /*5e40*/  ISETP.NE.U32.AND P2, PT, R132, RZ, PT ;  /* 0x000000ff8400720c */ /* 0x000fe20003f45070 */
[----:B------:R-:W2:Y:S03]  /*5e50*/  LDCU.64 UR6, c[0x0][0x358] ;  /* 0x00006b00ff0677ac */ /* 0x000ea60008000a00 */
[----:B------:R-:W-:Y:S11]  /*5e60*/  ISETP.NE.AND.EX P2, PT, R133, RZ, PT, P2 ;  /* 0x000000ff8500720c */ /* 0x000ff60003f45320 */
[----:B------:R-:W-:Y:S02]  /*5e70*/  @!UPT UIADD3 URZ, UPT, UPT, URZ, URZ, URZ ;  /* 0x000000fffffff290 */ /* 0x000fe4000fffe0ff */
[----:B------:R-:W4:Y:S01]  /*5e80*/  @P2 LDC.64 R2, c[0x0][0x8a8] ;  /* 0x00022a00ff022b82 */ /* 0x000f220000000a00 */
[----:B-1----:R-:W-:Y:S04]  /*5e90*/  @P2 IMAD R0, R134, UR36, RZ ;  /* 0x0000002486002c24 */ /* 0x002fe8000f8e02ff */
[----:B----4-:R-:W-:Y:S05]  /*5ea0*/  @P2 IMAD.WIDE R2, R0, 0x4, R2 ;  /* 0x0000000400022825 */ /* 0x010fea00078e0202 */
[----:B--2--5:R2:W5:Y:S02]  /*5eb0*/  @P2 LDG.E R70, desc[UR6][R2.64] ;  /* 0x0000000602462981 */ /* 0x024564000c1e1900 */
[----:B--2---:R-:W4:Y:S02]  /*5ec0*/  @!P2 LDC R70, c[0x0][0x8a0] ;  /* 0x00022800ff46ab82 */ /* 0x004f240000000800 */
.L_x_104:
[----:B---3-5:R-:W-:Y:S01]  /*5ed0*/  @P0 FSETP.NEU.AND P4, PT, R71, RZ, PT ;  /* 0x000000ff4700020b */ /* 0x028fe20003f8d000 */
[----:B-1----:R-:W-:Y:S01]  /*5ee0*/  IMAD.U32 R0, RZ, RZ, UR4 ;  /* 0x00000004ff007e24 */ /* 0x002fe2000f8e00ff */
[----:B------:R-:W-:Y:S01]  /*5ef0*/  @P0 LOP3.LUT P2, RZ, R141, 0xff, RZ, 0xc0, !PT ;  /* 0x000000ff8dff0812 */ /* 0x000fe2000784c0ff */
[----:B------:R-:W-:Y:S01]  /*5f00*/  BSSY B1, `(.L_x_105) ;  /* 0x000003d000017945 */ /* 0x000fe20003800000 */
[----:B------:R-:W-:Y:S02]  /*5f10*/  @P0 SEL R2, RZ, 0xffffffff, P4 ;  /* 0xffffffffff020807 */ /* 0x000fe40002000000 */
[----:B------:R-:W-:Y:S02]  /*5f20*/  CS2R R18, SRZ ;  /* 0x0000000000127805 */ /* 0x000fe4000001ff00 */
[----:B------:R-:W-:Y:S02]  /*5f30*/  LEA R22, R68, UR44, 0x3 ;  /* 0x0000002c44167c11 */ /* 0x000fe4000f8e18ff */
[----:B------:R-:W-:Y:S02]  /*5f40*/  CS2R R16, SRZ ;  /* 0x0000000000107805 */ /* 0x000fe4000001ff00 */
[----:B------:R-:W-:Y:S02]  /*5f50*/  @P1 SEL R2, R0, R2, !P2 ;  /* 0x0000000200021207 */ /* 0x000fe40005000000 */
[----:B------:R-:W-:Y:S02]  /*5f60*/  CS2R R26, SRZ ;  /* 0x00000000001a7805 */ /* 0x000fe4000001ff00 */
[----:B------:R-:W-:Y:S02]  /*5f70*/  SHF.L.U32 R4, R146, 0x1f, RZ ;  /* 0x0000001f92047819 */ /* 0x000fe400000006ff */
[----:B------:R-:W-:Y:S02]  /*5f80*/  CS2R R24, SRZ ;  /* 0x0000000000187805 */ /* 0x000fe4000001ff00 */
[----:B------:R-:W-:Y:S02]  /*5f90*/  @P0 LOP3.LUT R2, R2, 0x1, RZ, 0xc0, !PT ;  /* 0x0000000102020812 */ /* 0x000fe400078ec0ff */
[----:B------:R-:W-:Y:S02]  /*5fa0*/  CS2R R30, SRZ ;  /* 0x00000000001e7805 */ /* 0x000fe4000001ff00 */
[----:B------:R-:W-:Y:S02]  /*5fb0*/  PLOP3.LUT P5, PT, PT, PT, PT, 0x8, 0x80 ;  /* 0x000000000080781c */ /* 0x000fe40003fae170 */
[----:B------:R-:W-:Y:S02]  /*5fc0*/  CS2R R28, SRZ ;  /* 0x00000000001c7805 */ /* 0x000fe4000001ff00 */
[----:B------:R-:W-:Y:S01]  /*5fd0*/  ISETP.NE.U32.OR P1, PT, R2, 0x1, !P0 ;  /* 0x000000010200780c */ /* 0x000fe20004725470 */
[----:B------:R-:W-:Y:S01]  /*5fe0*/  IMAD R2, R68, 0x40, R69 ;  /* 0x0000004044027824 */ /* 0x000fe200078e0245 */
[----:B------:R-:W-:Y:S02]  /*5ff0*/  CS2R R34, SRZ ;  /* 0x0000000000227805 */ /* 0x000fe4000001ff00 */
[----:B------:R-:W-:Y:S09]  /*6000*/  CS2R R32, SRZ ;  /* 0x0000000000207805 */ /* 0x000ff2000001ff00 */
[----:B------:R-:W-:Y:S04]  /*6010*/  @P1 SHF.L.U32 R0, R144, 0x1f, RZ ;  /* 0x0000001f90001819 */ /* 0x000fe800000006ff */
[----:B------:R-:W1:Y:S01]  /*6020*/  @P1 SYNCS.PHASECHK.TRANS64.TRYWAIT P0, [UR44+0x110], R0 ;  /* 0x00011000ff0015a7 */ /* 0x000e62000800112c */
[----:B------:R2:W3:Y:S01]  /*6030*/  SYNCS.PHASECHK.TRANS64.TRYWAIT P4, [R22+URZ+0x150], R4 ;  /* 0x00015004160075a7 */ /* 0x0004e200080811ff */
[----:B-1----:R-:W-:Y:S01]  /*6040*/  @P1 PLOP3.LUT P5, PT, P0, PT, PT, 0x8, 0x80 ;  /* 0x000000000080181c */ /* 0x002fe200007ae170 */
[----:B------:R-:W-:Y:S01]  /*6050*/  @!UPT UIADD3 URZ, UPT, UPT, URZ, URZ, URZ ;  /* 0x000000fffffff290 */ /* 0x000fe2000fffe0ff */
[----:B--23--:R-:W-:Y:S11]  /*6060*/  @!P1 BRA `(.L_x_106) ;  /* 0x0000000000989947 */ /* 0x00cff60003800000 */
[----:B------:R-:W-:Y:S01]  /*6070*/  ISETP.NE.U32.AND P0, PT, RZ, UR56, PT ;  /* 0x00000038ff007c0c */ /* 0x000fe2000bf05070 */
[----:B------:R-:W-:Y:S01]  /*6080*/  BSSY B0, `(.L_x_107) ;  /* 0x0000016000007945 */ /* 0x000fe20003800000 */
[----:B------:R-:W-:Y:S02]  /*6090*/  FSETP.NEU.AND P2, PT, R71, RZ, PT ;  /* 0x000000ff4700720b */ /* 0x000fe40003f4d000 */
[----:B------:R-:W-:Y:S02]  /*60a0*/  CS2R R34, SRZ ;  /* 0x0000000000227805 */ /* 0x000fe4000001ff00 */
[----:B------:R-:W-:Y:S02]  /*60b0*/  ISETP.NE.AND.EX P0, PT, RZ, UR57, PT, P0 ;  /* 0x00000039ff007c0c */ /* 0x000fe4000bf05300 */
[----:B------:R-:W-:Y:S02]  /*60c0*/  CS2R R32, SRZ ;  /* 0x0000000000207805 */ /* 0x000fe4000001ff00 */
[----:B------:R-:W-:Y:S02]  /*60d0*/  LOP3.LUT P1, RZ, R141, 0xff, RZ, 0xc0, !PT ;  /* 0x000000ff8dff7812 */ /* 0x000fe4000782c0ff */
[----:B------:R-:W-:Y:S02]  /*60e0*/  CS2R R30, SRZ ;  /* 0x00000000001e7805 */ /* 0x000fe4000001ff00 */
[----:B------:R-:W-:Y:S02]  /*60f0*/  SEL R0, RZ, 0xffffffff, P2 ;  /* 0xffffffffff007807 */ /* 0x000fe40001000000 */
[----:B------:R-:W-:Y:S02]  /*6100*/  CS2R R28, SRZ ;  /* 0x00000000001c7805 */ /* 0x000fe4000001ff00 */
[----:B------:R-:W-:Y:S02]  /*6110*/  SEL R3, RZ, 0xffffffff, P0 ;  /* 0xffffffffff037807 */ /* 0x000fe40000000000 */
[----:B------:R-:W-:Y:S02]  /*6120*/  CS2R R26, SRZ ;  /* 0x00000000001a7805 */ /* 0x000fe4000001ff00 */
[----:B------:R-:W-:Y:S02]  /*6130*/  CS2R R24, SRZ ;  /* 0x0000000000187805 */ /* 0x000fe4000001ff00 */
[----:B------:R-:W-:Y:S02]  /*6140*/  CS2R R18, SRZ ;  /* 0x0000000000127805 */ /* 0x000fe4000001ff00 */
[----:B------:R-:W-:Y:S02]  /*6150*/  @P3 SEL R0, R3, R0, !P1 ;  /* 0x0000000003003207 */ /* 0x000fe40004800000 */
[----:B------:R-:W-:Y:S02]  /*6160*/  CS2R R16, SRZ ;  /* 0x0000000000107805 */ /* 0x000fe4000001ff00 */
[----:B------:R-:W-:Y:S04]  /*6170*/  LOP3.LUT R0, R0, 0x1, RZ, 0xc0, !PT ;  /* 0x0000000100007812 */ /* 0x000fe800078ec0ff */
[----:B------:R-:W-:Y:S01]  /*6180*/  ISETP.NE.U32.AND P0, PT, R0, 0x1, PT ;  /* 0x000000010000780c */ /* 0x000fe20003f05070 */
[----:B------:R-:W-:Y:S01]  /*6190*/  @!UPT UIADD3 URZ, UPT, UPT, URZ, URZ, URZ ;  /* 0x000000fffffff290 */ /* 0x000fe2000fffe0ff */
[----:B------:R-:W-:Y:S11]  /*61a0*/  @!P5 BRA `(.L_x_108) ;  /* 0x00000000000cd947 */ /* 0x000ff60003800000 */
[----:B------:R-:W-:Y:S04]  /*61b0*/  SHF.L.U32 R3, R144, 0x1f, RZ ;  /* 0x0000001f90037819 */ /* 0x000fe800000006ff */
[----:B------:R-:W1:Y:S02]  /*61c0*/  SYNCS.PHASECHK.TRANS64.TRYWAIT P1, [UR44+0x110], R3 ;  /* 0x00011003ff0075a7 */ /* 0x000e64000802112c */
[----:B-1----:R-:W-:Y:S05]  /*61d0*/  @!P1 BRA `(.L_x_109) ;  /* 0x0000002000949947 */ /* 0x002fea0003800000 */
.L_x_108:
[----:B------:R-:W-:Y:S05]  /*61e0*/  BSYNC B0 ;  /* 0x0000000000007941 */ /* 0x000fea0003800000 */
.L_x_107:
[----:B------:R2:W3:Y:S01]  /*61f0*/  @P0 LDS.128 R32, [R140+UR44+0x200] ;  /* 0x0002002c8c200984 */ /* 0x0004e20008000c00 */
[----:B------:R-:W-:Y:S01]  /*6200*/  UIADD3 UR4, UPT, UPT, UR44, 0x118, URZ ;  /* 0x000001182c047890 */ /* 0x000fe2000fffe0ff */
[----:B------:R-:W-:Y:S02]  /*6210*/  LOP3.LUT R144, R144, 0x1, RZ, 0x3c, !PT ;  /* 0x0000000190907812 */ /* 0x000fe400078e3cff */
[----:B------:R2:W1:Y:S01]  /*6220*/  @P0 LDS.128 R28, [R149+0x10] ;  /* 0x00001000951c0984 */ /* 0x0004620000000c00 */
[----:B------:R-:W-:Y:S03]  /*6230*/  UPRMT UR4, UR61, 0x654, UR4 ;  /* 0x000006543d047896 */ /* 0x000fe60008000004 */
[----:B------:R2:W1:Y:S04]  /*6240*/  @P0 LDS.128 R24, [R148+0x20] ;  /* 0x0000200094180984 */ /* 0x0004680000000c00 */
[----:B------:R2:W1:Y:S01]  /*6250*/  @P0 LDS.128 R16, [R147+0x30] ;  /* 0x0000300093100984 */ /* 0x0004620000000c00 */
[----:B------:R-:W-:Y:S01]  /*6260*/  @!PT LDS RZ, [RZ] ;  /* 0x00000000fffff984 */ /* 0x000fe20000000800 */
[----:B------:R-:W-:Y:S01]  /*6270*/  @!PT LDS RZ, [RZ] ;  /* 0x00000000fffff984 */ /* 0x000fe20000000800 */
[----:B------:R-:W-:Y:S01]  /*6280*/  @!PT LDS RZ, [RZ] ;  /* 0x00000000fffff984 */ /* 0x000fe20000000800 */
[----:B------:R-:W-:Y:S01]  /*6290*/  @!PT LDS RZ, [RZ] ;  /* 0x00000000fffff984 */ /* 0x000fe20000000800 */
[----:B------:R5:W-:Y:S06]  /*62a0*/  MEMBAR.ALL.CTA ;  /* 0x0000000000007992 */ /* 0x000bec0000008000 */
[----:B-----5:R-:W5:Y:S02]  /*62b0*/  FENCE.VIEW.ASYNC.S ;  /* 0x00000000000073c6 */ /* 0x020f640000000000 */
[----:B-----5:R-:W-:Y:S01]  /*62c0*/  SYNCS.ARRIVE.TRANS64.RED.A1T0 RZ, [UR4], RZ ;  /* 0x000000ffffff79a7 */ /* 0x020fe20008100404 */
.L_x_106:
[----:B------:R-:W-:Y:S05]  /*62d0*/  BSYNC B1 ;  /* 0x0000000000017941 */ /* 0x000fea0003800000 */
.L_x_105:
[----:B-1----:R-:W-:Y:S04]  /*62e0*/  SHF.R.U32.HI R0, RZ, 0x15, R2 ;  /* 0x00000015ff007819 */ /* 0x002fe80000011602 */
[----:B------:R-:W-:Y:S01]  /*62f0*/  LOP3.LUT P0, RZ, R0, 0x3, R142, 0x48, !PT ;  /* 0x0000000300ff7812 */ /* 0x000fe2000780488e */
[----:B------:R-:W-:Y:S01]  /*6300*/  @!UPT UIADD3 URZ, UPT, UPT, URZ, URZ, URZ ;  /* 0x000000fffffff290 */ /* 0x000fe2000fffe0ff */
[----:B------:R-:W-:Y:S11]  /*6310*/  @P4 BRA `(.L_x_110) ;  /* 0x0000000000084947 */ /* 0x000ff60003800000 */
[----:B------:R-:W1:Y:S02]  /*6320*/  SYNCS.PHASECHK.TRANS64.TRYWAIT P1, [R22+URZ+0x150], R4 ;  /* 0x00015004160075a7 */ /* 0x000e6400080211ff */
[----:B-1----:R-:W-:Y:S05]  /*6330*/  @!P1 BRA `(.L_x_111) ;  /* 0x0000002000549947 */ /* 0x002fea0003800000 */
.L_x_110:
[----:B------:R-:W-:Y:S05]  /*6340*/  @!P0 BRA `(.L_x_112) ;  /* 0x0000000000408947 */ /* 0x000fea0003800000 */
[----:B------:R-:W1:Y:S01]  /*6350*/  LDCU.64 UR8, c[0x4][0x70] ;  /* 0x01000e00ff0877ac */ /* 0x000e620008000a00 */
[----:B------:R-:W-:Y:S01]  /*6360*/  MOV R15, 0x0 ;  /* 0x00000000000f7802 */ /* 0x000fe20000000f00 */
[----:B------:R-:W-:Y:S02]  /*6370*/  HFMA2 R12, -RZ, RZ, 0, 5.9604644775390625e-08 ;  /* 0x00000001ff0c7431 */ /* 0x000fe400000001ff */
[----:B------:R-:W-:Y:S02]  /*6380*/  IMAD.MOV.U32 R8, RZ, RZ, 0x192 ;  /* 0x00000192ff087424 */ /* 0x000fe400078e00ff */
[----:B------:R-:W-:Y:S01]  /*6390*/  IMAD.MOV.U32 R13, RZ, RZ, RZ ;  /* 0x000000ffff0d7224 */ /* 0x000fe200078e00ff */
[----:B------:R-:W5:Y:S01]  /*63a0*/  LDCU.64 UR6, c[0x4][0x78] ;  /* 0x01000f00ff0677ac */ /* 0x000f620008000a00 */
[----:B------:R-:W2:Y:S01]  /*63b0*/  LDC.64 R14, c[0x4][R15] ;  /* 0x010000000f0e7b82 */ /* 0x000ea20000000a00 */
[----:B------:R-:W3:Y:S01]  /*63c0*/  LDCU.64 UR4, c[0x4][0x10] ;  /* 0x01000200ff0477ac */ /* 0x000ee20008000a00 */
[----:B-1----:R-:W-:Y:S01]  /*63d0*/  MOV R5, UR9 ;  /* 0x0000000900057c02 */ /* 0x002fe20008000f00 */
[----:B------:R-:W-:Y:S01]  /*63e0*/  IMAD.U32 R4, RZ, RZ, UR8 ;  /* 0x00000008ff047e24 */ /* 0x000fe2000f8e00ff */
[----:B-----5:R-:W-:Y:S01]  /*63f0*/  MOV R7, UR7 ;  /* 0x0000000700077c02 */ /* 0x020fe20008000f00 */
[----:B------:R-:W-:Y:S01]  /*6400*/  IMAD.U32 R6, RZ, RZ, UR6 ;  /* 0x00000006ff067e24 */ /* 0x000fe2000f8e00ff */
[----:B---3--:R-:W-:Y:S01]  /*6410*/  MOV R11, UR5 ;  /* 0x00000005000b7c02 */ /* 0x008fe20008000f00 */
[----:B------:R-:W-:Y:S02]  /*6420*/  IMAD.U32 R10, RZ, RZ, UR4 ;  /* 0x00000004ff0a7e24 */ /* 0x000fe4000f8e00ff */
[----:B------:R-:W-:Y:S07]  /*6430*/  LEPC R20, `(.L_x_112) ;  /* 0x000000001014794e */ /* 0x000fee0000000000 */
[----:B--2-4-:R-:W-:Y:S05]  /*6440*/  CALL.ABS.NOINC R14 ;  /* 0x000000000e007343 */ /* 0x014fea0003c00000 */
.L_x_112:
[----:B------:R-:W-:Y:S01]  /*6450*/  LOP3.LUT P0, RZ, R131, 0x60, RZ, 0xc0, !PT ;  /* 0x0000006083ff7812 */ /* 0x000fe2000780c0ff */
[----:B------:R-:W-:Y:S05]  /*6460*/  WARPSYNC.ALL ;  /* 0x0000000000007948 */ /* 0x000fea0003800000 */
[----:B------:R-:W-:Y:S01]  /*6470*/  R2UR UR4, R2 ;  /* 0x00000000020472ca */ /* 0x000fe200000e0000 */
[----:B------:R-:W-:Y:S01]  /*6480*/  BSSY.RECONVERGENT B0, `(.L_x_113) ;  /* 0x0000120000007945 */ /* 0x000fe20003800200 */
[----:B---3--:R-:W-:Y:S02]  /*6490*/  F2FP.F16.E4M3.UNPACK_B R2, R32 ;  /* 0x00000020ff02723e */ /* 0x008fe400020006ff */
[-C--:B------:R-:W-:Y:S02]  /*64a0*/  F2FP.F16.E4M3.UNPACK_B R21, R33.reuse ;  /* 0x00000021ff15723e */ /* 0x080fe400020006ff */
[----:B------:R-:W-:Y:S01]  /*64b0*/  F2FP.F16.E4M3.UNPACK_B R12, R28 ;  /* 0x0000001cff0c723e */ /* 0x000fe200020006ff */
[----:B------:R-:W-:Y:S01]  /*64c0*/  HADD2.F32 R0, -RZ, R2.H0_H0 ;  /* 0x20000002ff007230 */ /* 0x000fe20000004100 */
[----:B------:R-:W-:Y:S01]  /*64d0*/  F2FP.F16.E4M3.UNPACK_B R32, R32.H1 ;  /* 0x00000020ff20723e */ /* 0x000fe200030006ff */
[--C-:B------:R-:W-:Y:S01]  /*64e0*/  HADD2.F32 R73, -RZ, R21.reuse.H0_H0 ;  /* 0x20000015ff497230 */ /* 0x100fe20000004100 */
[----:B------:R-:W-:Y:S01]  /*64f0*/  F2FP.F16.E4M3.UNPACK_B R33, R33.H1 ;  /* 0x00000021ff21723e */ /* 0x000fe200030006ff */
[----:B------:R-:W-:Y:S01]  /*6500*/  HADD2.F32 R74, -RZ, R21.H1_H1 ;  /* 0x30000015ff4a7230 */ /* 0x000fe20000004100 */
[-C--:B------:R-:W-:Y:S01]  /*6510*/  F2FP.F16.E4M3.UNPACK_B R20, R34.reuse ;  /* 0x00000022ff14723e */ /* 0x080fe200020006ff */
[--C-:B------:R-:W-:Y:S01]  /*6520*/  HADD2.F32 R3, -RZ, R32.reuse.H0_H0 ;  /* 0x20000020ff037230 */ /* 0x100fe20000004100 */
[----:B------:R-:W-:Y:S01]  /*6530*/  F2FP.F16.E4M3.UNPACK_B R15, R34.H1 ;  /* 0x00000022ff0f723e */ /* 0x000fe200030006ff */
[----:B------:R-:W-:Y:S01]  /*6540*/  HADD2.F32 R72, -RZ, R32.H1_H1 ;  /* 0x30000020ff487230 */ /* 0x000fe20000004100 */
[-C--:B------:R-:W-:Y:S01]  /*6550*/  F2FP.F16.E4M3.UNPACK_B R14, R35.reuse ;  /* 0x00000023ff0e723e */ /* 0x080fe200020006ff */
[--C-:B------:R-:W-:Y:S01]  /*6560*/  HADD2.F32 R75, -RZ, R33.reuse.H0_H0 ;  /* 0x20000021ff4b7230 */ /* 0x100fe20000004100 */
[----:B------:R-:W-:Y:S01]  /*6570*/  F2FP.F16.E4M3.UNPACK_B R13, R35.H1 ;  /* 0x00000023ff0d723e */ /* 0x000fe200030006ff */
[----:B------:R-:W-:Y:S01]  /*6580*/  HADD2.F32 R76, -RZ, R33.H1_H1 ;  /* 0x30000021ff4c7230 */ /* 0x000fe20000004100 */
[----:B------:R-:W-:Y:S01]  /*6590*/  F2FP.F16.E4M3.UNPACK_B R28, R28.H1 ;  /* 0x0000001cff1c723e */ /* 0x000fe200030006ff */
[--C-:B------:R-:W-:Y:S01]  /*65a0*/  HADD2.F32 R77, -RZ, R20.reuse.H0_H0 ;  /* 0x20000014ff4d7230 */ /* 0x100fe20000004100 */
[-C--:B------:R-:W-:Y:S01]  /*65b0*/  F2FP.F16.E4M3.UNPACK_B R11, R29.reuse ;  /* 0x0000001dff0b723e */ /* 0x080fe200020006ff */
        /* <DEDUP_REMOVED lines=15> */
[----:B------:R-:W-:Y:S01]  /*66b0*/  R2UR UR5, R22 ;  /* 0x00000000160572ca */ /* 0x000fe200000e0000 */
        /* <DEDUP_REMOVED lines=29> */
[----:B------:R-:W-:Y:S01]  /*6890*/  IADD3 R68, PT, PT, R68, 0x1, RZ ;  /* 0x0000000144447810 */ /* 0x000fe20007ffe0ff */
[--C-:B------:R-:W-:Y:S02]  /*68a0*/  HADD2.F32 R101, -RZ, R5.reuse.H0_H0 ;  /* 0x20000005ff657230 */ /* 0x100fe40000004100 */
[----:B------:R-:W-:Y:S02]  /*68b0*/  HADD2.F32 R102, -RZ, R5.H1_H1 ;  /* 0x30000005ff667230 */ /* 0x000fe40000004100 */
[--C-:B------:R-:W-:Y:S02]  /*68c0*/  HADD2.F32 R103, -RZ, R4.reuse.H0_H0 ;  /* 0x20000004ff677230 */ /* 0x100fe40000004100 */
[----:B------:R-:W-:Y:S02]  /*68d0*/  HADD2.F32 R104, -RZ, R4.H1_H1 ;  /* 0x30000004ff687230 */ /* 0x000fe40000004100 */
[----:B------:R-:W1:Y:S01]  /*68e0*/  LDTM.x64 R4, tmem[UR4] ;  /* 0x00000004000479ee */ /* 0x000e620008340000 */
[----:B------:R-:W-:Y:S01]  /*68f0*/  NOP ;  /* 0x0000000000007918 */ /* 0x000fe20000000000 */
[----:B------:R-:W-:Y:S01]  /*6900*/  UIADD3 UR4, UPT, UPT, UR5, 0x170, URZ ;  /* 0x0000017005047890 */ /* 0x000fe2000fffe0ff */
[----:B------:R-:W-:Y:S02]  /*6910*/  HADD2.F32 R2, -RZ, R2.H1_H1 ;  /* 0x30000002ff027230 */ /* 0x000fe40000004100 */
[--C-:B------:R-:W-:Y:S01]  /*6920*/  HADD2.F32 R105, -RZ, R106.reuse.H0_H0 ;  /* 0x2000006aff697230 */ /* 0x100fe20000004100 */
[----:B------:R-:W-:Y:S01]  /*6930*/  UPRMT UR4, UR61, 0x654, UR4 ;  /* 0x000006543d047896 */ /* 0x000fe20008000004 */
[----:B------:R-:W-:Y:S02]  /*6940*/  HADD2.F32 R106, -RZ, R106.H1_H1 ;  /* 0x3000006aff6a7230 */ /* 0x000fe40000004100 */
[--C-:B------:R-:W-:Y:S02]  /*6950*/  HADD2.F32 R109, -RZ, R110.reuse.H0_H0 ;  /* 0x2000006eff6d7230 */ /* 0x100fe40000004100 */
[----:B------:R-:W-:Y:S02]  /*6960*/  HADD2.F32 R110, -RZ, R110.H1_H1 ;  /* 0x3000006eff6e7230 */ /* 0x000fe40000004100 */
[--C-:B------:R-:W-:Y:S02]  /*6970*/  HADD2.F32 R113, -RZ, R114.reuse.H0_H0 ;  /* 0x20000072ff717230 */ /* 0x100fe40000004100 */
[----:B-1----:R-:W-:Y:S01]  /*6980*/  SYNCS.ARRIVE.TRANS64.RED.A1T0 RZ, [UR4], RZ ;  /* 0x000000ffffff79a7 */ /* 0x002fe20008100404 */
[----:B------:R-:W-:Y:S02]  /*6990*/  HADD2.F32 R114, -RZ, R114.H1_H1 ;  /* 0x30000072ff727230 */ /* 0x000fe40000004100 */
[--C-:B------:R-:W-:Y:S02]  /*69a0*/  HADD2.F32 R117, -RZ, R118.reuse.H0_H0 ;  /* 0x20000076ff757230 */ /* 0x100fe40000004100 */
[----:B------:R-:W-:Y:S02]  /*69b0*/  HADD2.F32 R118, -RZ, R118.H1_H1 ;  /* 0x30000076ff767230 */ /* 0x000fe40000004100 */
[--C-:B------:R-:W-:Y:S02]  /*69c0*/  HADD2.F32 R121, -RZ, R122.reuse.H0_H0 ;  /* 0x2000007aff797230 */ /* 0x100fe40000004100 */
[C---:B----4-:R-:W-:Y:S01]  /*69d0*/  FMUL R4, R70.reuse, R4 ;  /* 0x0000000446047220 */ /* 0x050fe20000400000 */
[C---:B------:R-:W-:Y:S01]  /*69e0*/  FMUL R5, R70.reuse, R5 ;  /* 0x0000000546057220 */ /* 0x040fe20000400000 */
[C---:B------:R-:W-:Y:S01]  /*69f0*/  FMUL R8, R70.reuse, R8 ;  /* 0x0000000846087220 */ /* 0x040fe20000400000 */
[C---:B------:R-:W-:Y:S01]  /*6a00*/  FMUL R9, R70.reuse, R9 ;  /* 0x0000000946097220 */ /* 0x040fe20000400000 */
[C---:B------:R-:W-:Y:S01]  /*6a10*/  FFMA R4, R71.reuse, R0, R4 ;  /* 0x0000000047047223 */ /* 0x040fe20000000004 */
[C---:B------:R-:W-:Y:S01]  /*6a20*/  FFMA R5, R71.reuse, R2, R5 ;  /* 0x0000000247057223 */ /* 0x040fe20000000005 */
[C---:B------:R-:W-:Y:S01]  /*6a30*/  FMUL R12, R70.reuse, R12 ;  /* 0x0000000c460c7220 */ /* 0x040fe20000400000 */
[C---:B------:R-:W-:Y:S01]  /*6a40*/  FMUL R13, R70.reuse, R13 ;  /* 0x0000000d460d7220 */ /* 0x040fe20000400000 */
[C---:B------:R-:W-:Y:S01]  /*6a50*/  FMUL R16, R70.reuse, R16 ;  /* 0x0000001046107220 */ /* 0x040fe20000400000 */
[C---:B------:R-:W-:Y:S01]  /*6a60*/  FMUL R17, R70.reuse, R17 ;  /* 0x0000001146117220 */ /* 0x040fe20000400000 */
[C---:B------:R-:W-:Y:S01]  /*6a70*/  FMUL R0, R70.reuse, R20 ;  /* 0x0000001446007220 */ /* 0x040fe20000400000 */
[C---:B------:R-:W-:Y:S01]  /*6a80*/  FMUL R2, R70.reuse, R21 ;  /* 0x0000001546027220 */ /* 0x040fe20000400000 */
[C---:B------:R-:W-:Y:S01]  /*6a90*/  FMUL R21, R70.reuse, R28 ;  /* 0x0000001c46157220 */ /* 0x040fe20000400000 */
[----:B------:R-:W-:Y:S02]  /*6aa0*/  HADD2.F32 R122, -RZ, R122.H1_H1 ;  /* 0x3000007aff7a7230 */ /* 0x000fe40000004100 */
[C---:B------:R-:W-:Y:S01]  /*6ab0*/  FMUL R6, R70.reuse, R6 ;  /* 0x0000000646067220 */ /* 0x040fe20000400000 */
[--C-:B------:R-:W-:Y:S02]  /*6ac0*/  HADD2.F32 R125, -RZ, R126.reuse.H0_H0 ;  /* 0x2000007eff7d7230 */ /* 0x100fe40000004100 */
[C---:B------:R-:W-:Y:S01]  /*6ad0*/  FMUL R7, R70.reuse, R7 ;  /* 0x0000000746077220 */ /* 0x040fe20000400000 */
[----:B------:R-:W-:Y:S02]  /*6ae0*/  HADD2.F32 R126, -RZ, R126.H1_H1 ;  /* 0x3000007eff7e7230 */ /* 0x000fe40000004100 */
[C---:B------:R-:W-:Y:S01]  /*6af0*/  FFMA R6, R71.reuse, R3, R6 ;  /* 0x0000000347067223 */ /* 0x040fe20000000006 */
[C---:B------:R-:W-:Y:S01]  /*6b00*/  FMUL R10, R70.reuse, R10 ;  /* 0x0000000a460a7220 */ /* 0x040fe20000400000 */
[C---:B------:R-:W-:Y:S01]  /*6b10*/  FFMA R7, R71.reuse, R72, R7 ;  /* 0x0000004847077223 */ /* 0x040fe20000000007 */
[C---:B------:R-:W-:Y:S01]  /*6b20*/  FFMA R8, R71.reuse, R73, R8 ;  /* 0x0000004947087223 */ /* 0x040fe20000000008 */
[C---:B------:R-:W-:Y:S01]  /*6b30*/  FFMA R9, R71.reuse, R74, R9 ;  /* 0x0000004a47097223 */ /* 0x040fe20000000009 */
[C---:B------:R-:W-:Y:S01]  /*6b40*/  FFMA R10, R71.reuse, R75, R10 ;  /* 0x0000004b470a7223 */ /* 0x040fe2000000000a */
[--C-:B------:R-:W-:Y:S02]  /*6b50*/  HADD2.F32 R74, -RZ, R129.reuse.H0_H0 ;  /* 0x20000081ff4a7230 */ /* 0x100fe40000004100 */
[C---:B------:R-:W-:Y:S01]  /*6b60*/  FMUL R11, R70.reuse, R11 ;  /* 0x0000000b460b7220 */ /* 0x040fe20000400000 */
[----:B------:R-:W-:Y:S02]  /*6b70*/  HADD2.F32 R75, -RZ, R129.H1_H1 ;  /* 0x30000081ff4b7230 */ /* 0x000fe40000004100 */
[C---:B------:R-:W-:Y:S01]  /*6b80*/  FMUL R14, R70.reuse, R14 ;  /* 0x0000000e460e7220 */ /* 0x040fe20000400000 */
[--C-:B------:R-:W-:Y:S02]  /*6b90*/  HADD2.F32 R72, -RZ, R130.reuse.H0_H0 ;  /* 0x20000082ff487230 */ /* 0x100fe40000004100 */
[C---:B------:R-:W-:Y:S01]  /*6ba0*/  FFMA R11, R71.reuse, R76, R11 ;  /* 0x0000004c470b7223 */ /* 0x040fe2000000000b */
[C---:B------:R-:W-:Y:S01]  /*6bb0*/  FFMA R12, R71.reuse, R77, R12 ;  /* 0x0000004d470c7223 */ /* 0x040fe2000000000c */
[----:B------:R-:W-:Y:S01]  /*6bc0*/  FFMA R13, R71, R78, R13 ;  /* 0x0000004e470d7223 */ /* 0x000fe2000000000d */
[----:B------:R-:W-:Y:S01]  /*6bd0*/  F2FP.SATFINITE.E4M3.F32.PACK_AB_MERGE_C R76, R7, R6, RZ ;  /* 0x00000006074c723e */ /* 0x000fe200048070ff */
[----:B------:R-:W-:Y:S01]  /*6be0*/  FFMA R14, R71, R79, R14 ;  /* 0x0000004f470e7223 */ /* 0x000fe2000000000e */
[----:B------:R-:W-:Y:S01]  /*6bf0*/  F2FP.SATFINITE.E4M3.F32.PACK_AB_MERGE_C R129, R11, R10, RZ ;  /* 0x0000000a0b81723e */ /* 0x000fe200048070ff */
[C---:B------:R-:W-:Y:S01]  /*6c00*/  FMUL R7, R70.reuse, R24 ;  /* 0x0000001846077220 */ /* 0x040fe20000400000 */
[C---:B------:R-:W-:Y:S01]  /*6c10*/  FMUL R10, R70.reuse, R25 ;  /* 0x00000019460a7220 */ /* 0x040fe20000400000 */
[C---:B------:R-:W-:Y:S01]  /*6c20*/  FMUL R25, R70.reuse, R32 ;  /* 0x0000002046197220 */ /* 0x040fe20000400000 */
[----:B------:R-:W-:Y:S02]  /*6c30*/  HADD2.F32 R73, -RZ, R130.H1_H1 ;  /* 0x30000082ff497230 */ /* 0x000fe40000004100 */
[C---:B------:R-:W-:Y:S01]  /*6c40*/  FMUL R15, R70.reuse, R15 ;  /* 0x0000000f460f7220 */ /* 0x040fe20000400000 */
[C---:B------:R-:W-:Y:S01]  /*6c50*/  FMUL R18, R70.reuse, R18 ;  /* 0x0000001246127220 */ /* 0x040fe20000400000 */
[C---:B------:R-:W-:Y:S01]  /*6c60*/  FMUL R19, R70.reuse, R19 ;  /* 0x0000001346137220 */ /* 0x040fe20000400000 */
[C---:B------:R-:W-:Y:S01]  /*6c70*/  FMUL R3, R70.reuse, R22 ;  /* 0x0000001646037220 */ /* 0x040fe20000400000 */
[C---:B------:R-:W-:Y:S01]  /*6c80*/  FFMA R15, R71.reuse, R80, R15 ;  /* 0x00000050470f7223 */ /* 0x040fe2000000000f */
[C---:B------:R-:W-:Y:S01]  /*6c90*/  FFMA R16, R71.reuse, R81, R16 ;  /* 0x0000005147107223 */ /* 0x040fe20000000010 */
[C---:B------:R-:W-:Y:S01]  /*6ca0*/  FFMA R17, R71.reuse, R82, R17 ;  /* 0x0000005247117223 */ /* 0x040fe20000000011 */
[C---:B------:R-:W-:Y:S01]  /*6cb0*/  FFMA R18, R71.reuse, R83, R18 ;  /* 0x0000005347127223 */ /* 0x040fe20000000012 */
        /* <DEDUP_REMOVED lines=16> */
[----:B------:R-:W-:Y:S01]  /*6dc0*/  FMUL R20, R70, R27 ;  /* 0x0000001b46147220 */ /* 0x000fe20000400000 */
[----:B------:R-:W-:Y:S01]  /*6dd0*/  F2FP.SATFINITE.E4M3.F32.PACK_AB_MERGE_C R3, R6, R3, RZ ;  /* 0x000000030603723e */ /* 0x000fe200048070ff */
[C---:B------:R-:W-:Y:S01]  /*6de0*/  FMUL R23, R70.reuse, R30 ;  /* 0x0000001e46177220 */ /* 0x040fe20000400000 */
[C---:B------:R-:W-:Y:S01]  /*6df0*/  FMUL R30, R70.reuse, R37 ;  /* 0x00000025461e7220 */ /* 0x040fe20000400000 */
[C---:B------:R-:W-:Y:S01]  /*6e00*/  FFMA R20, R71.reuse, R92, R20 ;  /* 0x0000005c47147223 */ /* 0x040fe20000000014 */
[C---:B------:R-:W-:Y:S01]  /*6e10*/  FFMA R21, R71.reuse, R93, R21 ;  /* 0x0000005d47157223 */ /* 0x040fe20000000015 */
[C---:B------:R-:W-:Y:S01]  /*6e20*/  FFMA R22, R71.reuse, R94, R22 ;  /* 0x0000005e47167223 */ /* 0x040fe20000000016 */
[C---:B------:R-:W-:Y:S01]  /*6e30*/  FFMA R23, R71.reuse, R95, R23 ;  /* 0x0000005f47177223 */ /* 0x040fe20000000017 */
        /* <DEDUP_REMOVED lines=12> */
[----:B------:R-:W-:Y:S01]  /*6f00*/  FMUL R38, R70, R45 ;  /* 0x0000002d46267220 */ /* 0x000fe20000400000 */
[C---:B------:R-:W-:Y:S01]  /*6f10*/  FFMA R28, R71.reuse, R100, R28 ;  /* 0x00000064471c7223 */ /* 0x040fe2000000001c */
[----:B------:R-:W-:Y:S01]  /*6f20*/  F2FP.SATFINITE.E4M3.F32.PACK_AB_MERGE_C R6, R22, R21, R6 ;  /* 0x000000151606723e */ /* 0x000fe20004807006 */
[C---:B------:R-:W-:Y:S01]  /*6f30*/  FFMA R29, R71.reuse, R101, R29 ;  /* 0x00000065471d7223 */ /* 0x040fe2000000001d */
[C---:B------:R-:W-:Y:S01]  /*6f40*/  FFMA R30, R71.reuse, R102, R30 ;  /* 0x00000066471e7223 */ /* 0x040fe2000000001e */
[----:B------:R-:W-:Y:S01]  /*6f50*/  FFMA R31, R71, R103, R31 ;  /* 0x00000067471f7223 */ /* 0x000fe2000000001f */
[C---:B------:R-:W-:Y:S01]  /*6f60*/  FMUL R45, R70.reuse, R52 ;  /* 0x00000034462d7220 */ /* 0x040fe20000400000 */
[C---:B------:R-:W-:Y:S01]  /*6f70*/  FMUL R52, R70.reuse, R59 ;  /* 0x0000003b46347220 */ /* 0x040fe20000400000 */
[C---:B------:R-:W-:Y:S01]  /*6f80*/  FMUL R59, R70.reuse, R66 ;  /* 0x00000042463b7220 */ /* 0x040fe20000400000 */
[----:B------:R-:W-:Y:S01]  /*6f90*/  F2FP.SATFINITE.E4M3.F32.PACK_AB_MERGE_C R66, R13, R12, R14 ;  /* 0x0000000c0d42723e */ /* 0x000fe2000480700e */
[C---:B------:R-:W-:Y:S01]  /*6fa0*/  FMUL R32, R70.reuse, R39 ;  /* 0x0000002746207220 */ /* 0x040fe20000400000 */
[--C-:B------:R-:W-:Y:S02]  /*6fb0*/  HADD2.F32 R107, -RZ, R108.reuse.H0_H0 ;  /* 0x2000006cff6b7230 */ /* 0x100fe40000004100 */
[C---:B------:R-:W-:Y:S01]  /*6fc0*/  FMUL R35, R70.reuse, R42 ;  /* 0x0000002a46237220 */ /* 0x040fe20000400000 */
[----:B------:R-:W-:Y:S02]  /*6fd0*/  HADD2.F32 R108, -RZ, R108.H1_H1 ;  /* 0x3000006cff6c7230 */ /* 0x000fe40000004100 */
[C---:B------:R-:W-:Y:S01]  /*6fe0*/  FFMA R32, R71.reuse, R104, R32 ;  /* 0x0000006847207223 */ /* 0x040fe20000000020 */
[----:B------:R-:W-:Y:S01]  /*6ff0*/  FMUL R36, R70, R43 ;  /* 0x0000002b46247220 */ /* 0x000fe20000400000 */
[C---:B------:R-:W-:Y:S01]  /*7000*/  FFMA R33, R71.reuse, R105, R33 ;  /* 0x0000006947217223 */ /* 0x040fe20000000021 */
[C---:B------:R-:W-:Y:S01]  /*7010*/  FFMA R34, R71.reuse, R106, R34 ;  /* 0x0000006a47227223 */ /* 0x040fe20000000022 */
[--C-:B------:R-:W-:Y:S01]  /*7020*/  HADD2.F32 R111, -RZ, R112.reuse.H0_H0 ;  /* 0x20000070ff6f7230 */ /* 0x100fe20000004100 */
[----:B------:R-:W-:Y:S01]  /*7030*/  F2FP.SATFINITE.E4M3.F32.PACK_AB_MERGE_C R32, R32, R31, RZ ;  /* 0x0000001f2020723e */ /* 0x000fe200048070ff */
[C---:B------:R-:W-:Y:S01]  /*7040*/  FFMA R35, R71.reuse, R107, R35 ;  /* 0x0000006b47237223 */ /* 0x040fe20000000023 */
[----:B------:R-:W-:Y:S02]  /*7050*/  HADD2.F32 R112, -RZ, R112.H1_H1 ;  /* 0x30000070ff707230 */ /* 0x000fe40000004100 */
[----:B------:R-:W-:Y:S01]  /*7060*/  FMUL R39, R70, R46 ;  /* 0x0000002e46277220 */ /* 0x000fe20000400000 */
[----:B------:R-:W-:Y:S01]  /*7070*/  F2FP.SATFINITE.E4M3.F32.PACK_AB_MERGE_C R32, R30, R29, R32 ;  /* 0x0000001d1e20723e */ /* 0x000fe20004807020 */
[C---:B------:R-:W-:Y:S01]  /*7080*/  FFMA R36, R71.reuse, R108, R36 ;  /* 0x0000006c47247223 */ /* 0x040fe20000000024 */
[C---:B------:R-:W-:Y:S01]  /*7090*/  FMUL R40, R70.reuse, R47 ;  /* 0x0000002f46287220 */ /* 0x040fe20000400000 */
[C---:B------:R-:W-:Y:S01]  /*70a0*/  FFMA R37, R71.reuse, R109, R37 ;  /* 0x0000006d47257223 */ /* 0x040fe20000000025 */
[C---:B------:R-:W-:Y:S01]  /*70b0*/  FFMA R38, R71.reuse, R110, R38 ;  /* 0x0000006e47267223 */ /* 0x040fe20000000026 */
[C---:B------:R-:W-:Y:S01]  /*70c0*/  FMUL R42, R70.reuse, R49 ;  /* 0x00000031462a7220 */ /* 0x040fe20000400000 */
[--C-:B------:R-:W-:Y:S02]  /*70d0*/  HADD2.F32 R115, -RZ, R116.reuse.H0_H0 ;  /* 0x20000074ff737230 */ /* 0x100fe40000004100 */
[C---:B------:R-:W-:Y:S01]  /*70e0*/  FFMA R39, R71.reuse, R111, R39 ;  /* 0x0000006f47277223 */ /* 0x040fe20000000027 */
[----:B------:R-:W-:Y:S02]  /*70f0*/  HADD2.F32 R116, -RZ, R116.H1_H1 ;  /* 0x30000074ff747230 */ /* 0x000fe40000004100 */
[C---:B------:R-:W-:Y:S01]  /*7100*/  FMUL R43, R70.reuse, R50 ;  /* 0x00000032462b7220 */ /* 0x040fe20000400000 */
[C---:B------:R-:W-:Y:S01]  /*7110*/  FFMA R40, R71.reuse, R112, R40 ;  /* 0x0000007047287223 */ /* 0x040fe20000000028 */
[C---:B------:R-:W-:Y:S01]  /*7120*/  FMUL R44, R70.reuse, R51 ;  /* 0x00000033462c7220 */ /* 0x040fe20000400000 */
[C---:B------:R-:W-:Y:S01]  /*7130*/  FFMA R41, R71.reuse, R113, R41 ;  /* 0x0000007147297223 */ /* 0x040fe20000000029 */
[C---:B------:R-:W-:Y:S01]  /*7140*/  FMUL R50, R70.reuse, R57 ;  /* 0x0000003946327220 */ /* 0x040fe20000400000 */
[C---:B------:R-:W-:Y:S01]  /*7150*/  FMUL R57, R70.reuse, R64 ;  /* 0x0000004046397220 */ /* 0x040fe20000400000 */
[----:B------:R-:W-:Y:S01]  /*7160*/  FFMA R42, R71, R114, R42 ;  /* 0x00000072472a7223 */ /* 0x000fe2000000002a */
[C---:B------:R-:W-:Y:S01]  /*7170*/  FMUL R46, R70.reuse, R53 ;  /* 0x00000035462e7220 */ /* 0x040fe20000400000 */
[--C-:B------:R-:W-:Y:S01]  /*7180*/  HADD2.F32 R119, -RZ, R120.reuse.H0_H0 ;  /* 0x20000078ff777230 */ /* 0x100fe20000004100 */
[----:B------:R-:W-:Y:S01]  /*7190*/  F2FP.SATFINITE.E4M3.F32.PACK_AB_MERGE_C R64, R5, R4, R76 ;  /* 0x000000040540723e */ /* 0x000fe2000480704c */
[C---:B------:R-:W-:Y:S01]  /*71a0*/  FMUL R51, R70.reuse, R58 ;  /* 0x0000003a46337220 */ /* 0x040fe20000400000 */
[C---:B------:R-:W-:Y:S01]  /*71b0*/  FMUL R53, R70.reuse, R60 ;  /* 0x0000003c46357220 */ /* 0x040fe20000400000 */
[C---:B------:R-:W-:Y:S01]  /*71c0*/  FFMA R43, R71.reuse, R115, R43 ;  /* 0x00000073472b7223 */ /* 0x040fe2000000002b */
[----:B------:R-:W-:Y:S02]  /*71d0*/  HADD2.F32 R120, -RZ, R120.H1_H1 ;  /* 0x30000078ff787230 */ /* 0x000fe40000004100 */
[C---:B------:R-:W-:Y:S01]  /*71e0*/  FMUL R47, R70.reuse, R54 ;  /* 0x00000036462f7220 */ /* 0x040fe20000400000 */
[C---:B------:R-:W-:Y:S01]  /*71f0*/  FMUL R58, R70.reuse, R65 ;  /* 0x00000041463a7220 */ /* 0x040fe20000400000 */
[----:B------:R-:W-:Y:S01]  /*7200*/  FMUL R60, R70, R67 ;  /* 0x00000043463c7220 */ /* 0x000fe20000400000 */
[----:B------:R-:W-:Y:S01]  /*7210*/  F2FP.SATFINITE.E4M3.F32.PACK_AB_MERGE_C R5, R20, R11, RZ ;  /* 0x0000000b1405723e */ /* 0x000fe200048070ff */
[----:B------:R-:W-:Y:S01]  /*7220*/  FFMA R44, R71, R116, R44 ;  /* 0x00000074472c7223 */ /* 0x000fe2000000002c */
[C---:B------:R-:W-:Y:S01]  /*7230*/  FMUL R48, R70.reuse, R55 ;  /* 0x0000003746307220 */ /* 0x040fe20000400000 */
[----:B------:R-:W-:Y:S01]  /*7240*/  F2FP.SATFINITE.E4M3.F32.PACK_AB_MERGE_C R65, R9, R8, R129 ;  /* 0x000000080941723e */ /* 0x000fe20004807081 */
[----:B------:R-:W-:Y:S01]  /*7250*/  FFMA R45, R71, R117, R45 ;  /* 0x00000075472d7223 */ /* 0x000fe2000000002d */
[----:B------:R-:W-:Y:S01]  /*7260*/  F2FP.SATFINITE.E4M3.F32.PACK_AB_MERGE_C R67, R17, R16, R18 ;  /* 0x000000101143723e */ /* 0x000fe20004807012 */
[----:B------:R-:W-:Y:S01]  /*7270*/  FMUL R49, R70, R56 ;  /* 0x0000003846317220 */ /* 0x000fe20000400000 */
[C---:B------:R-:W-:Y:S01]  /*7280*/  FFMA R46, R71.reuse, R118, R46 ;  /* 0x00000076472e7223 */ /* 0x040fe2000000002e */
[--C-:B------:R-:W-:Y:S02]  /*7290*/  HADD2.F32 R123, -RZ, R124.reuse.H0_H0 ;  /* 0x2000007cff7b7230 */ /* 0x100fe40000004100 */
[C---:B------:R-:W-:Y:S01]  /*72a0*/  FFMA R47, R71.reuse, R119, R47 ;  /* 0x00000077472f7223 */ /* 0x040fe2000000002f */
[----:B------:R1:W-:Y:S01]  /*72b0*/  STS.128 [R140+UR44+0x2200], R64 ;  /* 0x002200408c007988 */ /* 0x0003e20008000c2c */
[----:B------:R-:W-:Y:S01]  /*72c0*/  HADD2.F32 R124, -RZ, R124.H1_H1 ;  /* 0x3000007cff7c7230 */ /* 0x000fe20000004100 */
[----:B------:R-:W-:Y:S01]  /*72d0*/  F2FP.SATFINITE.E4M3.F32.PACK_AB_MERGE_C R5, R10, R7, R5 ;  /* 0x000000070a05723e */ /* 0x000fe20004807005 */
[C---:B------:R-:W-:Y:S01]  /*72e0*/  FFMA R48, R71.reuse, R120, R48 ;  /* 0x0000007847307223 */ /* 0x040fe20000000030 */
[----:B------:R-:W-:Y:S01]  /*72f0*/  F2FP.SATFINITE.E4M3.F32.PACK_AB_MERGE_C R7, R28, R27, RZ ;  /* 0x0000001b1c07723e */ /* 0x000fe200048070ff */
        /* <DEDUP_REMOVED lines=8> */
[----:B------:R-:W-:Y:S01]  /*7380*/  FMUL R56, R70, R63 ;  /* 0x0000003f46387220 */ /* 0x000fe20000400000 */
[----:B------:R-:W-:Y:S01]  /*7390*/  F2FP.SATFINITE.E4M3.F32.PACK_AB_MERGE_C R4, R2, R0, R3 ;  /* 0x000000000204723e */ /* 0x000fe20004807003 */
[C---:B------:R-:W-:Y:S01]  /*73a0*/  FFMA R53, R71.reuse, R125, R53 ;  /* 0x0000007d47357223 */ /* 0x040fe20000000035 */
[----:B------:R-:W-:Y:S01]  /*73b0*/  F2FP.SATFINITE.E4M3.F32.PACK_AB_MERGE_C R7, R26, R25, R7 ;  /* 0x000000191a07723e */ /* 0x000fe20004807007 */
[C---:B------:R-:W-:Y:S01]  /*73c0*/  FFMA R54, R71.reuse, R126, R54 ;  /* 0x0000007e47367223 */ /* 0x040fe20000000036 */
[C---:B------:R-:W-:Y:S01]  /*73d0*/  FFMA R55, R71.reuse, R127, R55 ;  /* 0x0000007f47377223 */ /* 0x040fe20000000037 */
[----:B------:R-:W-:Y:S01]  /*73e0*/  F2FP.SATFINITE.E4M3.F32.PACK_AB_MERGE_C R35, R36, R35, RZ ;  /* 0x000000232423723e */ /* 0x000fe200048070ff */
[C---:B------:R-:W-:Y:S01]  /*73f0*/  FFMA R56, R71.reuse, R128, R56 ;  /* 0x0000008047387223 */ /* 0x040fe20000000038 */
[----:B------:R1:W-:Y:S01]  /*7400*/  STS.128 [R149+0x2010], R4 ;  /* 0x0020100495007388 */ /* 0x0003e20000000c00 */
[----:B------:R-:W-:Y:S01]  /*7410*/  F2FP.SATFINITE.E4M3.F32.PACK_AB_MERGE_C R39, R40, R39, RZ ;  /* 0x000000272827723e */ /* 0x000fe200048070ff */
[C---:B------:R-:W-:Y:S01]  /*7420*/  FFMA R57, R71.reuse, R72, R57 ;  /* 0x0000004847397223 */ /* 0x040fe20000000039 */
[----:B------:R-:W-:Y:S01]  /*7430*/  F2FP.SATFINITE.E4M3.F32.PACK_AB_MERGE_C R43, R44, R43, RZ ;  /* 0x0000002b2c2b723e */ /* 0x000fe200048070ff */
[C---:B------:R-:W-:Y:S01]  /*7440*/  FFMA R58, R71.reuse, R73, R58 ;  /* 0x00000049473a7223 */ /* 0x040fe2000000003a */
[C---:B------:R-:W-:Y:S01]  /*7450*/  FFMA R59, R71.reuse, R74, R59 ;  /* 0x0000004a473b7223 */ /* 0x040fe2000000003b */
[----:B------:R-:W-:Y:S01]  /*7460*/  F2FP.SATFINITE.E4M3.F32.PACK_AB_MERGE_C R33, R34, R33, R35 ;  /* 0x000000212221723e */ /* 0x000fe20004807023 */
[----:B------:R-:W-:Y:S01]  /*7470*/  FFMA R60, R71, R75, R60 ;  /* 0x0000004b473c7223 */ /* 0x000fe2000000003c */
[----:B------:R-:W-:Y:S02]  /*7480*/  F2FP.SATFINITE.E4M3.F32.PACK_AB_MERGE_C R34, R38, R37, R39 ;  /* 0x000000252622723e */ /* 0x000fe40004807027 */
[----:B------:R-:W-:Y:S02]  /*7490*/  F2FP.SATFINITE.E4M3.F32.PACK_AB_MERGE_C R35, R42, R41, R43 ;  /* 0x000000292a23723e */ /* 0x000fe4000480702b */
[----:B------:R-:W-:Y:S02]  /*74a0*/  F2FP.SATFINITE.E4M3.F32.PACK_AB_MERGE_C R51, R52, R51, RZ ;  /* 0x000000333433723e */ /* 0x000fe400048070ff */
[----:B------:R-:W-:Y:S01]  /*74b0*/  F2FP.SATFINITE.E4M3.F32.PACK_AB_MERGE_C R48, R48, R47, RZ ;  /* 0x0000002f3030723e */ /* 0x000fe200048070ff */
[----:B------:R1:W-:Y:S01]  /*74c0*/  STS.128 [R148+0x2020], R32 ;  /* 0x0020202094007388 */ /* 0x0003e20000000c00 */
[----:B------:R-:W-:Y:S02]  /*74d0*/  F2FP.SATFINITE.E4M3.F32.PACK_AB_MERGE_C R55, R56, R55, RZ ;  /* 0x000000373837723e */ /* 0x000fe400048070ff */
[----:B------:R-:W-:Y:S02]  /*74e0*/  F2FP.SATFINITE.E4M3.F32.PACK_AB_MERGE_C R59, R60, R59, RZ ;  /* 0x0000003b3c3b723e */ /* 0x000fe400048070ff */
[----:B------:R-:W-:Y:S02]  /*74f0*/  F2FP.SATFINITE.E4M3.F32.PACK_AB_MERGE_C R49, R50, R49, R51 ;  /* 0x000000313231723e */ /* 0x000fe40004807033 */
[----:B------:R-:W-:Y:S02]  /*7500*/  F2FP.SATFINITE.E4M3.F32.PACK_AB_MERGE_C R48, R46, R45, R48 ;  /* 0x0000002d2e30723e */ /* 0x000fe40004807030 */
[----:B------:R-:W-:Y:S02]  /*7510*/  F2FP.SATFINITE.E4M3.F32.PACK_AB_MERGE_C R50, R54, R53, R55 ;  /* 0x000000353632723e */ /* 0x000fe40004807037 */
[----:B------:R-:W-:Y:S05]  /*7520*/  F2FP.SATFINITE.E4M3.F32.PACK_AB_MERGE_C R51, R58, R57, R59 ;  /* 0x000000393a33723e */ /* 0x000fea000480703b */
[----:B------:R1:W-:Y:S01]  /*7530*/  STS.128 [R147+0x2030], R48 ;  /* 0x0020303093007388 */ /* 0x0003e20000000c00 */
[----:B------:R-:W-:Y:S01]  /*7540*/  @!PT LDS RZ, [RZ] ;  /* 0x00000000fffff984 */ /* 0x000fe20000000800 */
[----:B------:R-:W-:Y:S01]  /*7550*/  @!PT LDS RZ, [RZ] ;  /* 0x00000000fffff984 */ /* 0x000fe20000000800 */
[----:B------:R-:W-:Y:S01]  /*7560*/  @!PT LDS RZ, [RZ] ;  /* 0x00000000fffff984 */ /* 0x000fe20000000800 */
[----:B------:R-:W-:Y:S01]  /*7570*/  @!PT LDS RZ, [RZ] ;  /* 0x00000000fffff984 */ /* 0x000fe20000000800 */
[----:B------:R3:W-:Y:S07]  /*7580*/  MEMBAR.ALL.CTA ;  /* 0x0000000000007992 */ /* 0x0007ee0000008000 */
[----:B---3--:R-:W3:Y:S02]  /*7590*/  FENCE.VIEW.ASYNC.S ;  /* 0x00000000000073c6 */ /* 0x008ee40000000000 */
[----:B---3--:R-:W-:Y:S06]  /*75a0*/  BAR.SYNC.DEFER_BLOCKING 0x1, 0x80 ;  /* 0x0042000000007b1d */ /* 0x008fec0000010000 */
[----:B------:R-:W-:Y:S05]  /*75b0*/  @P0 BRA `(.L_x_114) ;  /* 0x0000000000300947 */ /* 0x000fea0003800000 */
[----:B------:R-:W-:Y:S02]  /*75c0*/  UIADD3 UR4, UPT, UPT, UR44, 0x2200, URZ ;  /* 0x000022002c047890 */ /* 0x000fe4000fffe0ff */
[----:B------:R-:W-:Y:S02]  /*75d0*/  USHF.L.U32 UR9, UR45, 0x6, URZ ;  /* 0x000000062d097899 */ /* 0x000fe400080006ff */
[----:B------:R-:W-:Y:S02]  /*75e0*/  USHF.L.U32 UR10, UR46, 0x7, URZ ;  /* 0x000000072e0a7899 */ /* 0x000fe400080006ff */
[----:B------:R-:W-:Y:S01]  /*75f0*/  MOV R150, UR4 ;  /* 0x0000000400967c02 */ /* 0x000fe20008000f00 */
[----:B------:R-:W-:Y:S01]  /*7600*/  UIADD3 UR4, UP0, UPT, UR62, 0x680, URZ ;  /* 0x000006803e047890 */ /* 0x000fe2000ff1e0ff */
[----:B------:R-:W-:Y:S02]  /*7610*/  UMOV UR11, UR36 ;  /* 0x00000024000b7c82 */ /* 0x000fe40008000000 */
[----:B------:R-:W-:Y:S01]  /*7620*/  R2UR UR8, R150 ;  /* 0x00000000960872ca */ /* 0x000fe200000e0000 */
[----:B------:R-:W-:Y:S11]  /*7630*/  UIADD3.X UR5, UPT, UPT, URZ, UR63, URZ, UP0, !UPT ;  /* 0x0000003fff057290 */ /* 0x000ff600087fe4ff */
[----:B------:R-:W-:Y:S01]  /*7640*/  @!UPT UIADD3 URZ, UPT, UPT, URZ, URZ, URZ ;  /* 0x000000fffffff290 */ /* 0x000fe2000fffe0ff */
[----:B------:R3:W-:Y:S01]  /*7650*/  UTMASTG.3D [UR8], [UR4] ;  /* 0x00000008040073b5 */ /* 0x0007e20008010000 */
[----:B------:R0:W-:Y:S01]  /*7660*/  UTMACMDFLUSH ;  /* 0x00000000000079b7 */ /* 0x0001e20000000000 */
[----:B---3--:R-:W-:Y:S04]  /*7670*/  DEPBAR.LE SB0, 0x0 ;  /* 0x000080000000791a */ /* 0x008fe80000000000 */
.L_x_114:
[----:B------:R-:W-:Y:S05]  /*7680*/  BSYNC.RECONVERGENT B0 ;  /* 0x0000000000007941 */ /* 0x000fea0003800200 */
.L_x_113:
[----:B------:R-:W-:Y:S01]  /*7690*/  BAR.SYNC.DEFER_BLOCKING 0x1, 0x80 ;  /* 0x0042000000007b1d */ /* 0x000fe20000010000 */
[----:B------:R-:W-:Y:S01]  /*76a0*/  ISETP.NE.AND P0, PT, R143, 0x2, PT ;  /* 0x000000028f00780c */ /* 0x000fe20003f05270 */
[----:B------:R-:W-:Y:S01]  /*76b0*/  UISETP.NE.AND UP0, UPT, UR47, URZ, UPT ;  /* 0x000000ff2f00728c */ /* 0x000fe2000bf05270 */
[----:B------:R-:W-:Y:S01]  /*76c0*/  ISETP.NE.AND P1, PT, R68, 0x4, PT ;  /* 0x000000044400780c */ /* 0x000fe20003f25270 */
[----:B------:R-:W-:Y:S01]  /*76d0*/  UIADD3 UR45, UPT, UPT, UR37, UR55, URZ ;  /* 0x00000037252d7290 */ /* 0x000fe2000fffe0ff */
[----:B------:R-:W-:Y:S01]  /*76e0*/  SEL R2, RZ, 0x1, P0 ;  /* 0x00000001ff027807 */ /* 0x000fe20000000000 */
[----:B------:R-:W-:Y:S01]  /*76f0*/  UIADD3 UR46, UPT, UPT, UR38, UR58, URZ ;  /* 0x0000003a262e7290 */ /* 0x000fe2000fffe0ff */
[----:B------:R-:W-:Y:S02]  /*7700*/  SEL R0, RZ, 0x1, P1 ;  /* 0x00000001ff007807 */ /* 0x000fe40000800000 */
[----:B------:R-:W-:Y:S02]  /*7710*/  LOP3.LUT R145, R145, R2, RZ, 0x3c, !PT ;  /* 0x0000000291917212 */ /* 0x000fe400078e3cff */
[----:B------:R-:W-:Y:S02]  /*7720*/  LOP3.LUT R146, R146, R0, RZ, 0x3c, !PT ;  /* 0x0000000092927212 */ /* 0x000fe400078e3cff */
[----:B------:R-:W-:Y:S02]  /*7730*/  SEL R143, R143, RZ, P0 ;  /* 0x000000ff8f8f7207 */ /* 0x000fe40000000000 */
[----:B------:R-:W-:Y:S01]  /*7740*/  SEL R68, R68, RZ, P1 ;  /* 0x000000ff44447207 */ /* 0x000fe20000800000 */
[----:B------:R-:W-:Y:S01]  /*7750*/  UMOV UR36, UR54 ;  /* 0x0000003600247c82 */ /* 0x000fe20008000000 */
[----:B------:R-:W-:Y:S05]  /*7760*/  BRA.U UP0, `(.L_x_115) ;  /* 0xffffffdd00187547 */ /* 0x000fea000b83ffff */
[----:B------:R-:W-:Y:S05]  /*7770*/  EXIT ;  /* 0x000000000000794d */ /* 0x000fea0003800000 */
.L_x_25:
[----:B-1----:R1:W2:Y:S02]  /*7780*/  SYNCS.PHASECHK.TRANS64.TRYWAIT P0, [R0+URZ+0x1a0], R2 ;  /* 0x0001a002000075a7 */ /* 0x0022a400080011ff */
[----:B--2---:R-:W-:Y:S05]  /*7790*/  @!P0 NANOSLEEP.SYNCS 0x989680 ;  /* 0x009896800000895d */ /* 0x004fea0003900000 */
[----:B------:R-:W2:Y:S02]  /*77a0*/  @!P0 SYNCS.PHASECHK.TRANS64 P0, [R0+URZ+0x1a0], R2 ;  /* 0x0001a002000085a7 */ /* 0x000ea400080010ff */
[----:B--2---:R-:W-:Y:S05]  /*77b0*/  @!P0 BRA `(.L_x_25) ;  /* 0xfffffffc00f08947 */ /* 0x004fea000383ffff */
[----:B------:R-:W-:Y:S05]  /*77c0*/  BRA `(.L_x_116) ;  /* 0xffffffa000847947 */ /* 0x000fea000383ffff */
.L_x_28:
[----:B-1----:R-:W-:-:S07]  /*77d0*/  MOV R0, UR33 ;  /* 0x0000002100007c02 */ /* 0x002fce0008000f00 */
.L_x_117:
[----:B-1----:R1:W2:Y:S02]  /*77e0*/  SYNCS.PHASECHK.TRANS64.TRYWAIT P0, [R0+URZ+0x88], R3 ;  /* 0x00008803000075a7 */ /* 0x0022a400080011ff */
[----:B--2---:R-:W-:Y:S05]  /*77f0*/  @!P0 NANOSLEEP.SYNCS 0x989680 ;  /* 0x009896800000895d */ /* 0x004fea0003900000 */
[----:B------:R-:W2:Y:S02]  /*7800*/  @!P0 SYNCS.PHASECHK.TRANS64 P0, [R0+URZ+0x88], R3 ;  /* 0x00008803000085a7 */ /* 0x000ea400080010ff */
[----:B--2---:R-:W-:Y:S05]  /*7810*/  @!P0 BRA `(.L_x_117) ;  /* 0xfffffffc00f08947 */ /* 0x004fea000383ffff */
[----:B------:R-:W-:Y:S05]  /*7820*/  BRA `(.L_x_27) ;  /* 0xffffffa000c47947 */ /* 0x000fea000383ffff */
.L_x_35:
[----:B-1----:R-:W-:-:S07]  /*7830*/  MOV R0, UR17 ;  /* 0x0000001100007c02 */ /* 0x002fce0008000f00 */
.L_x_118:
[----:B-1----:R1:W2:Y:S02]  /*7840*/  SYNCS.PHASECHK.TRANS64.TRYWAIT P0, [R0+URZ+0x88], R3 ;  /* 0x00008803000075a7 */ /* 0x0022a400080011ff */
[----:B--2---:R-:W-:Y:S05]  /*7850*/  @!P0 NANOSLEEP.SYNCS 0x989680 ;  /* 0x009896800000895d */ /* 0x004fea0003900000 */
[----:B------:R-:W2:Y:S02]  /*7860*/  @!P0 SYNCS.PHASECHK.TRANS64 P0, [R0+URZ+0x88], R3 ;  /* 0x00008803000085a7 */ /* 0x000ea400080010ff */
[----:B--2---:R-:W-:Y:S05]  /*7870*/  @!P0 BRA `(.L_x_118) ;  /* 0xfffffffc00f08947 */ /* 0x004fea000383ffff */
[----:B------:R-:W-:Y:S05]  /*7880*/  BRA `(.L_x_34) ;  /* 0xffffffa400807947 */ /* 0x000fea000383ffff */
.L_x_40:
[----:B-1----:R1:W2:Y:S02]  /*7890*/  SYNCS.PHASECHK.TRANS64.TRYWAIT P0, [R3+URZ+0x130], R0 ;  /* 0x00013000030075a7 */ /* 0x0022a400080011ff */
[----:B--2---:R-:W-:Y:S05]  /*78a0*/  @!P0 NANOSLEEP.SYNCS 0x989680 ;  /* 0x009896800000895d */ /* 0x004fea0003900000 */
[----:B------:R-:W2:Y:S02]  /*78b0*/  @!P0 SYNCS.PHASECHK.TRANS64 P0, [R3+URZ+0x130], R0 ;  /* 0x00013000030085a7 */ /* 0x000ea400080010ff */
[----:B--2---:R-:W-:Y:S05]  /*78c0*/  @!P0 BRA `(.L_x_40) ;  /* 0xfffffffc00f08947 */ /* 0x004fea000383ffff */
[----:B------:R-:W-:Y:S05]  /*78d0*/  BRA `(.L_x_119) ;  /* 0xffffffa800207947 */ /* 0x000fea000383ffff */
.L_x_44:
[----:B------:R-:W-:-:S07]  /*78e0*/  MOV R0, UR4 ;  /* 0x0000000400007c02 */ /* 0x000fce0008000f00 */
.L_x_120:
[----:B-1----:R1:W2:Y:S02]  /*78f0*/  SYNCS.PHASECHK.TRANS64.TRYWAIT P0, [R0+URZ], R2 ;  /* 0x00000002000075a7 */ /* 0x0022a400080011ff */
[----:B--2---:R-:W-:Y:S05]  /*7900*/  @!P0 NANOSLEEP.SYNCS 0x989680 ;  /* 0x009896800000895d */ /* 0x004fea0003900000 */
[----:B------:R-:W2:Y:S02]  /*7910*/  @!P0 SYNCS.PHASECHK.TRANS64 P0, [R0+URZ], R2 ;  /* 0x00000002000085a7 */ /* 0x000ea400080010ff */
[----:B--2---:R-:W-:Y:S05]  /*7920*/  @!P0 BRA `(.L_x_120) ;  /* 0xfffffffc00f08947 */ /* 0x004fea000383ffff */
[----:B------:R-:W-:Y:S05]  /*7930*/  BRA `(.L_x_121) ;  /* 0xffffffac00c47947 */ /* 0x000fea000383ffff */
.L_x_45:
[----:B------:R-:W-:-:S07]  /*7940*/  MOV R0, UR5 ;  /* 0x0000000500007c02 */ /* 0x000fce0008000f00 */
.L_x_122:
[----:B-1----:R1:W2:Y:S02]  /*7950*/  SYNCS.PHASECHK.TRANS64.TRYWAIT P0, [R0+URZ], R3 ;  /* 0x00000003000075a7 */ /* 0x0022a400080011ff */
[----:B--2---:R-:W-:Y:S05]  /*7960*/  @!P0 NANOSLEEP.SYNCS 0x989680 ;  /* 0x009896800000895d */ /* 0x004fea0003900000 */
[----:B------:R-:W2:Y:S02]  /*7970*/  @!P0 SYNCS.PHASECHK.TRANS64 P0, [R0+URZ], R3 ;  /* 0x00000003000085a7 */ /* 0x000ea400080010ff */
[----:B--2---:R-:W-:Y:S05]  /*7980*/  @!P0 BRA `(.L_x_122) ;  /* 0xfffffffc00f08947 */ /* 0x004fea000383ffff */
[----:B------:R-:W-:Y:S05]  /*7990*/  BRA `(.L_x_123) ;  /* 0xffffffac00d07947 */ /* 0x000fea000383ffff */
.L_x_46:
[----:B------:R-:W-:-:S07]  /*79a0*/  MOV R0, UR5 ;  /* 0x0000000500007c02 */ /* 0x000fce0008000f00 */
.L_x_124:
[----:B-1----:R1:W2:Y:S02]  /*79b0*/  SYNCS.PHASECHK.TRANS64.TRYWAIT P0, [R0+URZ], R3 ;  /* 0x00000003000075a7 */ /* 0x0022a400080011ff */
[----:B--2---:R-:W-:Y:S05]  /*79c0*/  @!P0 NANOSLEEP.SYNCS 0x989680 ;  /* 0x009896800000895d */ /* 0x004fea0003900000 */
[----:B------:R-:W2:Y:S02]  /*79d0*/  @!P0 SYNCS.PHASECHK.TRANS64 P0, [R0+URZ], R3 ;  /* 0x00000003000085a7 */ /* 0x000ea400080010ff */
[----:B--2---:R-:W-:Y:S05]  /*79e0*/  @!P0 BRA `(.L_x_124) ;  /* 0xfffffffc00f08947 */ /* 0x004fea000383ffff */
[----:B------:R-:W-:Y:S05]  /*79f0*/  BRA `(.L_x_125) ;  /* 0xffffffac00dc7947 */ /* 0x000fea000383ffff */
.L_x_47:
[----:B------:R-:W-:-:S07]  /*7a00*/  MOV R0, UR5 ;  /* 0x0000000500007c02 */ /* 0x000fce0008000f00 */
.L_x_126:
[----:B-1----:R1:W2:Y:S02]  /*7a10*/  SYNCS.PHASECHK.TRANS64.TRYWAIT P0, [R0+URZ], R3 ;  /* 0x00000003000075a7 */ /* 0x0022a400080011ff */
[----:B--2---:R-:W-:Y:S05]  /*7a20*/  @!P0 NANOSLEEP.SYNCS 0x989680 ;  /* 0x009896800000895d */ /* 0x004fea0003900000 */
[----:B------:R-:W2:Y:S02]  /*7a30*/  @!P0 SYNCS.PHASECHK.TRANS64 P0, [R0+URZ], R3 ;  /* 0x00000003000085a7 */ /* 0x000ea400080010ff */
[----:B--2---:R-:W-:Y:S05]  /*7a40*/  @!P0 BRA `(.L_x_126) ;  /* 0xfffffffc00f08947 */ /* 0x004fea000383ffff */
[----:B------:R-:W-:Y:S05]  /*7a50*/  BRA `(.L_x_127) ;  /* 0xffffffac00e87947 */ /* 0x000fea000383ffff */
.L_x_48:
[----:B------:R-:W-:-:S07]  /*7a60*/  MOV R0, UR5 ;  /* 0x0000000500007c02 */ /* 0x000fce0008000f00 */
.L_x_128:
[----:B-1----:R1:W2:Y:S02]  /*7a70*/  SYNCS.PHASECHK.TRANS64.TRYWAIT P0, [R0+URZ], R3 ;  /* 0x00000003000075a7 */ /* 0x0022a400080011ff */
[----:B--2---:R-:W-:Y:S05]  /*7a80*/  @!P0 NANOSLEEP.SYNCS 0x989680 ;  /* 0x009896800000895d */ /* 0x004fea0003900000 */
[----:B------:R-:W2:Y:S02]  /*7a90*/  @!P0 SYNCS.PHASECHK.TRANS64 P0, [R0+URZ], R3 ;  /* 0x00000003000085a7 */ /* 0x000ea400080010ff */
[----:B--2---:R-:W-:Y:S05]  /*7aa0*/  @!P0 BRA `(.L_x_128) ;  /* 0xfffffffc00f08947 */ /* 0x004fea000383ffff */
[----:B------:R-:W-:Y:S05]  /*7ab0*/  BRA `(.L_x_129) ;  /* 0xffffffac00f47947 */ /* 0x000fea000383ffff */
.L_x_49:
[----:B------:R-:W-:-:S07]  /*7ac0*/  MOV R0, UR5 ;  /* 0x0000000500007c02 */ /* 0x000fce0008000f00 */
.L_x_130:
[----:B-1----:R1:W2:Y:S02]  /*7ad0*/  SYNCS.PHASECHK.TRANS64.TRYWAIT P0, [R0+URZ], R3 ;  /* 0x00000003000075a7 */ /* 0x0022a400080011ff */
[----:B--2---:R-:W-:Y:S05]  /*7ae0*/  @!P0 NANOSLEEP.SYNCS 0x989680 ;  /* 0x009896800000895d */ /* 0x004fea0003900000 */
[----:B------:R-:W2:Y:S02]  /*7af0*/  @!P0 SYNCS.PHASECHK.TRANS64 P0, [R0+URZ], R3 ;  /* 0x00000003000085a7 */ /* 0x000ea400080010ff */
[----:B--2---:R-:W-:Y:S05]  /*7b00*/  @!P0 BRA `(.L_x_130) ;  /* 0xfffffffc00f08947 */ /* 0x004fea000383ffff */
[----:B------:R-:W-:Y:S05]  /*7b10*/  BRA `(.L_x_131) ;  /* 0xffffffb000007947 */ /* 0x000fea000383ffff */
.L_x_50:
[----:B------:R-:W-:-:S07]  /*7b20*/  MOV R0, UR5 ;  /* 0x0000000500007c02 */ /* 0x000fce0008000f00 */
.L_x_132:
[----:B-1----:R1:W2:Y:S02]  /*7b30*/  SYNCS.PHASECHK.TRANS64.TRYWAIT P0, [R0+URZ], R3 ;  /* 0x00000003000075a7 */ /* 0x0022a400080011ff */
[----:B--2---:R-:W-:Y:S05]  /*7b40*/  @!P0 NANOSLEEP.SYNCS 0x989680 ;  /* 0x009896800000895d */ /* 0x004fea0003900000 */
[----:B------:R-:W2:Y:S02]  /*7b50*/  @!P0 SYNCS.PHASECHK.TRANS64 P0, [R0+URZ], R3 ;  /* 0x00000003000085a7 */ /* 0x000ea400080010ff */
[----:B--2---:R-:W-:Y:S05]  /*7b60*/  @!P0 BRA `(.L_x_132) ;  /* 0xfffffffc00f08947 */ /* 0x004fea000383ffff */
[----:B------:R-:W-:Y:S05]  /*7b70*/  BRA `(.L_x_133) ;  /* 0xffffffb0000c7947 */ /* 0x000fea000383ffff */
.L_x_51:
[----:B------:R-:W-:-:S07]  /*7b80*/  MOV R0, UR5 ;  /* 0x0000000500007c02 */ /* 0x000fce0008000f00 */
.L_x_134:
[----:B-1----:R1:W2:Y:S02]  /*7b90*/  SYNCS.PHASECHK.TRANS64.TRYWAIT P0, [R0+URZ], R3 ;  /* 0x00000003000075a7 */ /* 0x0022a400080011ff */
[----:B--2---:R-:W-:Y:S05]  /*7ba0*/  @!P0 NANOSLEEP.SYNCS 0x989680 ;  /* 0x009896800000895d */ /* 0x004fea0003900000 */
[----:B------:R-:W2:Y:S02]  /*7bb0*/  @!P0 SYNCS.PHASECHK.TRANS64 P0, [R0+URZ], R3 ;  /* 0x00000003000085a7 */ /* 0x000ea400080010ff */
[----:B--2---:R-:W-:Y:S05]  /*7bc0*/  @!P0 BRA `(.L_x_134) ;  /* 0xfffffffc00f08947 */ /* 0x004fea000383ffff */
[----:B------:R-:W-:Y:S05]  /*7bd0*/  BRA `(.L_x_135) ;  /* 0xffffffb000187947 */ /* 0x000fea000383ffff */
.L_x_52:
[----:B------:R-:W-:-:S07]  /*7be0*/  MOV R0, UR5 ;  /* 0x0000000500007c02 */ /* 0x000fce0008000f00 */
.L_x_136:
[----:B-1----:R1:W2:Y:S02]  /*7bf0*/  SYNCS.PHASECHK.TRANS64.TRYWAIT P0, [R0+URZ], R3 ;  /* 0x00000003000075a7 */ /* 0x0022a400080011ff */
[----:B--2---:R-:W-:Y:S05]  /*7c00*/  @!P0 NANOSLEEP.SYNCS 0x989680 ;  /* 0x009896800000895d */ /* 0x004fea0003900000 */
[----:B------:R-:W2:Y:S02]  /*7c10*/  @!P0 SYNCS.PHASECHK.TRANS64 P0, [R0+URZ], R3 ;  /* 0x00000003000085a7 */ /* 0x000ea400080010ff */
[----:B--2---:R-:W-:Y:S05]  /*7c20*/  @!P0 BRA `(.L_x_136) ;  /* 0xfffffffc00f08947 */ /* 0x004fea000383ffff */
[----:B------:R-:W-:Y:S05]  /*7c30*/  BRA `(.L_x_137) ;  /* 0xffffffb000247947 */ /* 0x000fea000383ffff */
.L_x_53:
[----:B------:R-:W-:-:S07]  /*7c40*/  MOV R0, UR5 ;  /* 0x0000000500007c02 */ /* 0x000fce0008000f00 */
.L_x_138:
[----:B-1----:R1:W2:Y:S02]  /*7c50*/  SYNCS.PHASECHK.TRANS64.TRYWAIT P0, [R0+URZ], R3 ;  /* 0x00000003000075a7 */ /* 0x0022a400080011ff */
[----:B--2---:R-:W-:Y:S05]  /*7c60*/  @!P0 NANOSLEEP.SYNCS 0x989680 ;  /* 0x009896800000895d */ /* 0x004fea0003900000 */
[----:B------:R-:W2:Y:S02]  /*7c70*/  @!P0 SYNCS.PHASECHK.TRANS64 P0, [R0+URZ], R3 ;  /* 0x00000003000085a7 */ /* 0x000ea400080010ff */
[----:B--2---:R-:W-:Y:S05]  /*7c80*/  @!P0 BRA `(.L_x_138) ;  /* 0xfffffffc00f08947 */ /* 0x004fea000383ffff */
[----:B------:R-:W-:Y:S05]  /*7c90*/  BRA `(.L_x_139) ;  /* 0xffffffb000307947 */ /* 0x000fea000383ffff */
.L_x_54:
[----:B------:R-:W-:-:S07]  /*7ca0*/  MOV R0, UR5 ;  /* 0x0000000500007c02 */ /* 0x000fce0008000f00 */
.L_x_140:
[----:B-1----:R1:W2:Y:S02]  /*7cb0*/  SYNCS.PHASECHK.TRANS64.TRYWAIT P0, [R0+URZ], R3 ;  /* 0x00000003000075a7 */ /* 0x0022a400080011ff */
[----:B--2---:R-:W-:Y:S05]  /*7cc0*/  @!P0 NANOSLEEP.SYNCS 0x989680 ;  /* 0x009896800000895d */ /* 0x004fea0003900000 */
[----:B------:R-:W2:Y:S02]  /*7cd0*/  @!P0 SYNCS.PHASECHK.TRANS64 P0, [R0+URZ], R3 ;  /* 0x00000003000085a7 */ /* 0x000ea400080010ff */
[----:B--2---:R-:W-:Y:S05]  /*7ce0*/  @!P0 BRA `(.L_x_140) ;  /* 0xfffffffc00f08947 */ /* 0x004fea000383ffff */
[----:B------:R-:W-:Y:S05]  /*7cf0*/  BRA `(.L_x_141) ;  /* 0xffffffb0003c7947 */ /* 0x000fea000383ffff */
.L_x_55:
[----:B------:R-:W-:-:S07]  /*7d00*/  MOV R0, UR5 ;  /* 0x0000000500007c02 */ /* 0x000fce0008000f00 */
.L_x_142:
[----:B-1----:R1:W2:Y:S02]  /*7d10*/  SYNCS.PHASECHK.TRANS64.TRYWAIT P0, [R0+URZ], R3 ;  /* 0x00000003000075a7 */ /* 0x0022a400080011ff */
[----:B--2---:R-:W-:Y:S05]  /*7d20*/  @!P0 NANOSLEEP.SYNCS 0x989680 ;  /* 0x009896800000895d */ /* 0x004fea0003900000 */
[----:B------:R-:W2:Y:S02]  /*7d30*/  @!P0 SYNCS.PHASECHK.TRANS64 P0, [R0+URZ], R3 ;  /* 0x00000003000085a7 */ /* 0x000ea400080010ff */
[----:B--2---:R-:W-:Y:S05]  /*7d40*/  @!P0 BRA `(.L_x_142) ;  /* 0xfffffffc00f08947 */ /* 0x004fea000383ffff */
[----:B------:R-:W-:Y:S05]  /*7d50*/  BRA `(.L_x_143) ;  /* 0xffffffb000487947 */ /* 0x000fea000383ffff */
.L_x_56:
[----:B------:R-:W-:-:S07]  /*7d60*/  MOV R0, UR5 ;  /* 0x0000000500007c02 */ /* 0x000fce0008000f00 */
.L_x_144:
[----:B-1----:R1:W2:Y:S02]  /*7d70*/  SYNCS.PHASECHK.TRANS64.TRYWAIT P0, [R0+URZ], R3 ;  /* 0x00000003000075a7 */ /* 0x0022a400080011ff */
[----:B--2---:R-:W-:Y:S05]  /*7d80*/  @!P0 NANOSLEEP.SYNCS 0x989680 ;  /* 0x009896800000895d */ /* 0x004fea0003900000 */
[----:B------:R-:W2:Y:S02]  /*7d90*/  @!P0 SYNCS.PHASECHK.TRANS64 P0, [R0+URZ], R3 ;  /* 0x00000003000085a7 */ /* 0x000ea400080010ff */
[----:B--2---:R-:W-:Y:S05]  /*7da0*/  @!P0 BRA `(.L_x_144) ;  /* 0xfffffffc00f08947 */ /* 0x004fea000383ffff */
[----:B------:R-:W-:Y:S05]  /*7db0*/  BRA `(.L_x_145) ;  /* 0xffffffb000547947 */ /* 0x000fea000383ffff */
.L_x_57:
[----:B------:R-:W-:-:S07]  /*7dc0*/  MOV R0, UR5 ;  /* 0x0000000500007c02 */ /* 0x000fce0008000f00 */
.L_x_146:
[----:B-1----:R1:W2:Y:S02]  /*7dd0*/  SYNCS.PHASECHK.TRANS64.TRYWAIT P0, [R0+URZ], R3 ;  /* 0x00000003000075a7 */ /* 0x0022a400080011ff */
[----:B--2---:R-:W-:Y:S05]  /*7de0*/  @!P0 NANOSLEEP.SYNCS 0x989680 ;  /* 0x009896800000895d */ /* 0x004fea0003900000 */
[----:B------:R-:W2:Y:S02]  /*7df0*/  @!P0 SYNCS.PHASECHK.TRANS64 P0, [R0+URZ], R3 ;  /* 0x00000003000085a7 */ /* 0x000ea400080010ff */
[----:B--2---:R-:W-:Y:S05]  /*7e00*/  @!P0 BRA `(.L_x_146) ;  /* 0xfffffffc00f08947 */ /* 0x004fea000383ffff */
[----:B------:R-:W-:Y:S05]  /*7e10*/  BRA `(.L_x_147) ;  /* 0xffffffb000607947 */ /* 0x000fea000383ffff */
.L_x_58:
[----:B------:R-:W-:-:S07]  /*7e20*/  MOV R0, UR5 ;  /* 0x0000000500007c02 */ /* 0x000fce0008000f00 */
.L_x_148:
[----:B-1----:R1:W2:Y:S02]  /*7e30*/  SYNCS.PHASECHK.TRANS64.TRYWAIT P0, [R0+URZ], R3 ;  /* 0x00000003000075a7 */ /* 0x0022a400080011ff */
[----:B--2---:R-:W-:Y:S05]  /*7e40*/  @!P0 NANOSLEEP.SYNCS 0x989680 ;  /* 0x009896800000895d */ /* 0x004fea0003900000 */
[----:B------:R-:W2:Y:S02]  /*7e50*/  @!P0 SYNCS.PHASECHK.TRANS64 P0, [R0+URZ], R3 ;  /* 0x00000003000085a7 */ /* 0x000ea400080010ff */
[----:B--2---:R-:W-:Y:S05]  /*7e60*/  @!P0 BRA `(.L_x_148) ;  /* 0xfffffffc00f08947 */ /* 0x004fea000383ffff */
[----:B------:R-:W-:Y:S05]  /*7e70*/  BRA `(.L_x_149) ;  /* 0xffffffb0006c7947 */ /* 0x000fea000383ffff */
.L_x_59:
[----:B------:R-:W-:-:S07]  /*7e80*/  MOV R0, UR5 ;  /* 0x0000000500007c02 */ /* 0x000fce0008000f00 */
.L_x_150:
[----:B-1----:R1:W2:Y:S02]  /*7e90*/  SYNCS.PHASECHK.TRANS64.TRYWAIT P0, [R0+URZ], R3 ;  /* 0x00000003000075a7 */ /* 0x0022a400080011ff */
[----:B--2---:R-:W-:Y:S05]  /*7ea0*/  @!P0 NANOSLEEP.SYNCS 0x989680 ;  /* 0x009896800000895d */ /* 0x004fea0003900000 */
[----:B------:R-:W2:Y:S02]  /*7eb0*/  @!P0 SYNCS.PHASECHK.TRANS64 P0, [R0+URZ], R3 ;  /* 0x00000003000085a7 */ /* 0x000ea400080010ff */
[----:B--2---:R-:W-:Y:S05]  /*7ec0*/  @!P0 BRA `(.L_x_150) ;  /* 0xfffffffc00f08947 */ /* 0x004fea000383ffff */
[----:B------:R-:W-:Y:S05]  /*7ed0*/  BRA `(.L_x_151) ;  /* 0xffffffb000787947 */ /* 0x000fea000383ffff */
.L_x_62:
[----:B-1----:R1:W2:Y:S02]  /*7ee0*/  SYNCS.PHASECHK.TRANS64.TRYWAIT P0, [R2+URZ+0x190], R4 ;  /* 0x00019004020075a7 */ /* 0x0022a400080011ff */
[----:B--2---:R-:W-:Y:S05]  /*7ef0*/  @!P0 NANOSLEEP.SYNCS 0x989680 ;  /* 0x009896800000895d */ /* 0x004fea0003900000 */
[----:B------:R-:W2:Y:S02]  /*7f00*/  @!P0 SYNCS.PHASECHK.TRANS64 P0, [R2+URZ+0x190], R4 ;  /* 0x00019004020085a7 */ /* 0x000ea400080010ff */
[----:B--2---:R-:W-:Y:S05]  /*7f10*/  @!P0 BRA `(.L_x_62) ;  /* 0xfffffffc00f08947 */ /* 0x004fea000383ffff */
[----:B------:R-:W-:Y:S05]  /*7f20*/  BRA `(.L_x_152) ;  /* 0xffffffb000d47947 */ /* 0x000fea000383ffff */
.L_x_63:
[----:B------:R-:W-:-:S07]  /*7f30*/  MOV R2, UR4 ;  /* 0x0000000400027c02 */ /* 0x000fce0008000f00 */
.L_x_153:
[----:B-1----:R1:W2:Y:S02]  /*7f40*/  SYNCS.PHASECHK.TRANS64.TRYWAIT P0, [R2+URZ+0x140], R5 ;  /* 0x00014005020075a7 */ /* 0x0022a400080011ff */
[----:B--2---:R-:W-:Y:S05]  /*7f50*/  @!P0 NANOSLEEP.SYNCS 0x989680 ;  /* 0x009896800000895d */ /* 0x004fea0003900000 */
[----:B------:R-:W2:Y:S02]  /*7f60*/  @!P0 SYNCS.PHASECHK.TRANS64 P0, [R2+URZ+0x140], R5 ;  /* 0x00014005020085a7 */ /* 0x000ea400080010ff */
[----:B--2---:R-:W-:Y:S05]  /*7f70*/  @!P0 BRA `(.L_x_153) ;  /* 0xfffffffc00f08947 */ /* 0x004fea000383ffff */
[----:B------:R-:W-:Y:S05]  /*7f80*/  BRA `(.L_x_154) ;  /* 0xffffffb000e47947 */ /* 0x000fea000383ffff */
.L_x_64:
[----:B-1----:R1:W2:Y:S02]  /*7f90*/  SYNCS.PHASECHK.TRANS64.TRYWAIT P1, [R2+URZ+0x130], R4 ;  /* 0x00013004020075a7 */ /* 0x0022a400080211ff */
[----:B--2---:R-:W-:Y:S05]  /*7fa0*/  @!P1 NANOSLEEP.SYNCS 0x989680 ;  /* 0x009896800000995d */ /* 0x004fea0003900000 */
[----:B------:R-:W2:Y:S02]  /*7fb0*/  @!P1 SYNCS.PHASECHK.TRANS64 P1, [R2+URZ+0x130], R4 ;  /* 0x00013004020095a7 */ /* 0x000ea400080210ff */
[----:B--2---:R-:W-:Y:S05]  /*7fc0*/  @!P1 BRA `(.L_x_64) ;  /* 0xfffffffc00f09947 */ /* 0x004fea000383ffff */
[----:B------:R-:W-:Y:S05]  /*7fd0*/  BRA `(.L_x_155) ;  /* 0xffffffb400147947 */ /* 0x000fea000383ffff */
.L_x_67:
[----:B------:R-:W-:-:S07]  /*7fe0*/  MOV R0, UR4 ;  /* 0x0000000400007c02 */ /* 0x000fce0008000f00 */
.L_x_156:
[----:B-1----:R1:W2:Y:S02]  /*7ff0*/  SYNCS.PHASECHK.TRANS64.TRYWAIT P0, [R0+URZ+0x140], R2 ;  /* 0x00014002000075a7 */ /* 0x0022a400080011ff */
[----:B--2---:R-:W-:Y:S05]  /*8000*/  @!P0 NANOSLEEP.SYNCS 0x989680 ;  /* 0x009896800000895d */ /* 0x004fea0003900000 */
[----:B------:R-:W2:Y:S02]  /*8010*/  @!P0 SYNCS.PHASECHK.TRANS64 P0, [R0+URZ+0x140], R2 ;  /* 0x00014002000085a7 */ /* 0x000ea400080010ff */
[----:B--2---:R-:W-:Y:S05]  /*8020*/  @!P0 BRA `(.L_x_156) ;  /* 0xfffffffc00f08947 */ /* 0x004fea000383ffff */
[----:B------:R-:W-:Y:S05]  /*8030*/  BRA `(.L_x_66) ;  /* 0xffffffb400687947 */ /* 0x000fea000383ffff */
.L_x_74:
[----:B-1----:R1:W2:Y:S02]  /*8040*/  SYNCS.PHASECHK.TRANS64.TRYWAIT P1, [R0+URZ+0x130], R2 ;  /* 0x00013002000075a7 */ /* 0x0022a400080211ff */
[----:B--2---:R-:W-:Y:S05]  /*8050*/  @!P1 NANOSLEEP.SYNCS 0x989680 ;  /* 0x009896800000995d */ /* 0x004fea0003900000 */
[----:B------:R-:W2:Y:S02]  /*8060*/  @!P1 SYNCS.PHASECHK.TRANS64 P1, [R0+URZ+0x130], R2 ;  /* 0x00013002000095a7 */ /* 0x000ea400080210ff */
[----:B--2---:R-:W-:Y:S05]  /*8070*/  @!P1 BRA `(.L_x_74) ;  /* 0xfffffffc00f09947 */ /* 0x004fea000383ffff */
[----:B------:R-:W-:Y:S05]  /*8080*/  BRA `(.L_x_157) ;  /* 0xffffffb800cc7947 */ /* 0x000fea000383ffff */
.L_x_75:
[----:B------:R-:W-:-:S07]  /*8090*/  MOV R2, UR22 ;  /* 0x0000001600027c02 */ /* 0x000fce0008000f00 */
.L_x_158:
[----:B-1----:R1:W2:Y:S02]  /*80a0*/  SYNCS.PHASECHK.TRANS64.TRYWAIT P0, [R2+URZ+0x170], R0 ;  /* 0x00017000020075a7 */ /* 0x0022a400080011ff */
[----:B--2---:R-:W-:Y:S05]  /*80b0*/  @!P0 NANOSLEEP.SYNCS 0x989680 ;  /* 0x009896800000895d */ /* 0x004fea0003900000 */
[----:B------:R-:W2:Y:S02]  /*80c0*/  @!P0 SYNCS.PHASECHK.TRANS64 P0, [R2+URZ+0x170], R0 ;  /* 0x00017000020085a7 */ /* 0x000ea400080010ff */
[----:B--2---:R-:W-:Y:S05]  /*80d0*/  @!P0 BRA `(.L_x_158) ;  /* 0xfffffffc00f08947 */ /* 0x004fea000383ffff */
[----:B------:R-:W-:Y:S05]  /*80e0*/  BRA `(.L_x_159) ;  /* 0xffffffbc00047947 */ /* 0x000fea000383ffff */
.L_x_78:
[----:B------:R-:W-:Y:S07]  /*80f0*/  MOV R0, UR5 ;  /* 0x0000000500007c02 */ /* 0x000fee0008000f00 */
.L_x_160:
[----:B-1----:R1:W2:Y:S02]  /*8100*/  SYNCS.PHASECHK.TRANS64.TRYWAIT P0, [R0+URZ], R2 ;  /* 0x00000002000075a7 */ /* 0x0022a400080011ff */
[----:B--2---:R-:W-:Y:S05]  /*8110*/  @!P0 NANOSLEEP.SYNCS 0x989680 ;  /* 0x009896800000895d */ /* 0x004fea0003900000 */
[----:B------:R-:W2:Y:S02]  /*8120*/  @!P0 SYNCS.PHASECHK.TRANS64 P0, [R0+URZ], R2 ;  /* 0x00000002000085a7 */ /* 0x000ea400080010ff */
[----:B--2---:R-:W-:Y:S05]  /*8130*/  @!P0 BRA `(.L_x_160) ;  /* 0xfffffffc00f08947 */ /* 0x004fea000383ffff */
[----:B------:R-:W-:Y:S05]  /*8140*/  BRA `(.L_x_77) ;  /* 0xffffffbc00207947 */ /* 0x000fea000383ffff */
.L_x_81:
[----:B------:R-:W-:-:S07]  /*8150*/  MOV R0, UR4 ;  /* 0x0000000400007c02 */ /* 0x000fce0008000f00 */
.L_x_161:
[----:B--2---:R2:W4:Y:S02]  /*8160*/  SYNCS.PHASECHK.TRANS64.TRYWAIT P0, [R0+URZ], R2 ;  /* 0x00000002000075a7 */ /* 0x00452400080011ff */
[----:B----4-:R-:W-:Y:S05]  /*8170*/  @!P0 NANOSLEEP.SYNCS 0x989680 ;  /* 0x009896800000895d */ /* 0x010fea0003900000 */
[----:B------:R-:W4:Y:S02]  /*8180*/  @!P0 SYNCS.PHASECHK.TRANS64 P0, [R0+URZ], R2 ;  /* 0x00000002000085a7 */ /* 0x000f2400080010ff */
[----:B----4-:R-:W-:Y:S05]  /*8190*/  @!P0 BRA `(.L_x_161) ;  /* 0xfffffffc00f08947 */ /* 0x010fea000383ffff */
[----:B------:R-:W-:Y:S05]  /*81a0*/  BRA `(.L_x_162) ;  /* 0xffffffbc00d47947 */ /* 0x000fea000383ffff */
.L_x_82:
[----:B------:R-:W-:-:S07]  /*81b0*/  MOV R0, UR5 ;  /* 0x0000000500007c02 */ /* 0x000fce0008000f00 */
.L_x_163:
[----:B-1----:R1:W2:Y:S02]  /*81c0*/  SYNCS.PHASECHK.TRANS64.TRYWAIT P0, [R0+URZ], R3 ;  /* 0x00000003000075a7 */ /* 0x0022a400080011ff */
[----:B--2---:R-:W-:Y:S05]  /*81d0*/  @!P0 NANOSLEEP.SYNCS 0x989680 ;  /* 0x009896800000895d */ /* 0x004fea0003900000 */
[----:B------:R-:W2:Y:S02]  /*81e0*/  @!P0 SYNCS.PHASECHK.TRANS64 P0, [R0+URZ], R3 ;  /* 0x00000003000085a7 */ /* 0x000ea400080010ff */
[----:B--2---:R-:W-:Y:S05]  /*81f0*/  @!P0 BRA `(.L_x_163) ;  /* 0xfffffffc00f08947 */ /* 0x004fea000383ffff */
[----:B------:R-:W-:Y:S05]  /*8200*/  BRA `(.L_x_164) ;  /* 0xffffffbc00e07947 */ /* 0x000fea000383ffff */
.L_x_83:
[----:B------:R-:W-:-:S07]  /*8210*/  MOV R0, UR5 ;  /* 0x0000000500007c02 */ /* 0x000fce0008000f00 */
.L_x_165:
[----:B-1----:R1:W2:Y:S02]  /*8220*/  SYNCS.PHASECHK.TRANS64.TRYWAIT P0, [R0+URZ], R3 ;  /* 0x00000003000075a7 */ /* 0x0022a400080011ff */
[----:B--2---:R-:W-:Y:S05]  /*8230*/  @!P0 NANOSLEEP.SYNCS 0x989680 ;  /* 0x009896800000895d */ /* 0x004fea0003900000 */
[----:B------:R-:W2:Y:S02]  /*8240*/  @!P0 SYNCS.PHASECHK.TRANS64 P0, [R0+URZ], R3 ;  /* 0x00000003000085a7 */ /* 0x000ea400080010ff */
[----:B--2---:R-:W-:Y:S05]  /*8250*/  @!P0 BRA `(.L_x_165) ;  /* 0xfffffffc00f08947 */ /* 0x004fea000383ffff */
[----:B------:R-:W-:Y:S05]  /*8260*/  BRA `(.L_x_166) ;  /* 0xffffffbc00ec7947 */ /* 0x000fea000383ffff */
.L_x_84:
[----:B-1----:R-:W-:-:S07]  /*8270*/  MOV R0, UR4 ;  /* 0x0000000400007c02 */ /* 0x002fce0008000f00 */
.L_x_167:
[----:B-1----:R1:W2:Y:S02]  /*8280*/  SYNCS.PHASECHK.TRANS64.TRYWAIT P0, [R0+URZ], R2 ;  /* 0x00000002000075a7 */ /* 0x0022a400080011ff */
[----:B--2---:R-:W-:Y:S05]  /*8290*/  @!P0 NANOSLEEP.SYNCS 0x989680 ;  /* 0x009896800000895d */ /* 0x004fea0003900000 */
[----:B------:R-:W2:Y:S02]  /*82a0*/  @!P0 SYNCS.PHASECHK.TRANS64 P0, [R0+URZ], R2 ;  /* 0x00000002000085a7 */ /* 0x000ea400080010ff */
[----:B--2---:R-:W-:Y:S05]  /*82b0*/  @!P0 BRA `(.L_x_167) ;  /* 0xfffffffc00f08947 */ /* 0x004fea000383ffff */
[----:B------:R-:W-:Y:S05]  /*82c0*/  BRA `(.L_x_168) ;  /* 0xffffffbc00f87947 */ /* 0x000fea000383ffff */
.L_x_89:
[----:B--2---:R2:W3:Y:S02]  /*82d0*/  SYNCS.PHASECHK.TRANS64.TRYWAIT P0, [R7+URZ+0x130], R0 ;  /* 0x00013000070075a7 */ /* 0x0044e400080011ff */
[----:B---3--:R-:W-:Y:S05]  /*82e0*/  @!P0 NANOSLEEP.SYNCS 0x989680 ;  /* 0x009896800000895d */ /* 0x008fea0003900000 */
[----:B------:R-:W3:Y:S02]  /*82f0*/  @!P0 SYNCS.PHASECHK.TRANS64 P0, [R7+URZ+0x130], R0 ;  /* 0x00013000070085a7 */ /* 0x000ee400080010ff */
[----:B---3--:R-:W-:Y:S05]  /*8300*/  @!P0 BRA `(.L_x_89) ;  /* 0xfffffffc00f08947 */ /* 0x008fea000383ffff */
[----:B------:R-:W-:Y:S05]  /*8310*/  BRA `(.L_x_169) ;  /* 0xffffffc4000c7947 */ /* 0x000fea000383ffff */
.L_x_92:
[----:B-1----:R-:W-:Y:S07]  /*8320*/  MOV R0, UR17 ;  /* 0x0000001100007c02 */ /* 0x002fee0008000f00 */
.L_x_170:
[----:B-1----:R1:W2:Y:S02]  /*8330*/  SYNCS.PHASECHK.TRANS64.TRYWAIT P2, [R0+URZ+0x128], R7 ;  /* 0x00012807000075a7 */ /* 0x0022a400080411ff */
[----:B--2---:R-:W-:Y:S05]  /*8340*/  @!P2 NANOSLEEP.SYNCS 0x989680 ;  /* 0x009896800000a95d */ /* 0x004fea0003900000 */
[----:B------:R-:W2:Y:S02]  /*8350*/  @!P2 SYNCS.PHASECHK.TRANS64 P2, [R0+URZ+0x128], R7 ;  /* 0x000128070000a5a7 */ /* 0x000ea400080410ff */
[----:B--2---:R-:W-:Y:S05]  /*8360*/  @!P2 BRA `(.L_x_170) ;  /* 0xfffffffc00f0a947 */ /* 0x004fea000383ffff */
[----:B------:R-:W-:Y:S05]  /*8370*/  BRA `(.L_x_91) ;  /* 0xffffffc8006c7947 */ /* 0x000fea000383ffff */
.L_x_95:
[----:B-1----:R-:W-:Y:S07]  /*8380*/  MOV R0, UR17 ;  /* 0x0000001100007c02 */ /* 0x002fee0008000f00 */
.L_x_171:
[----:B-1----:R1:W2:Y:S02]  /*8390*/  SYNCS.PHASECHK.TRANS64.TRYWAIT P0, [R0+URZ+0x118], R6 ;  /* 0x00011806000075a7 */ /* 0x0022a400080011ff */
[----:B--2---:R-:W-:Y:S05]  /*83a0*/  @!P0 NANOSLEEP.SYNCS 0x989680 ;  /* 0x009896800000895d */ /* 0x004fea0003900000 */
[----:B------:R-:W2:Y:S02]  /*83b0*/  @!P0 SYNCS.PHASECHK.TRANS64 P0, [R0+URZ+0x118], R6 ;  /* 0x00011806000085a7 */ /* 0x000ea400080010ff */
[----:B--2---:R-:W-:Y:S05]  /*83c0*/  @!P0 BRA `(.L_x_171) ;  /* 0xfffffffc00f08947 */ /* 0x004fea000383ffff */
[----:B------:R-:W-:Y:S05]  /*83d0*/  BRA `(.L_x_172) ;  /* 0xffffffc800bc7947 */ /* 0x000fea000383ffff */
.L_x_98:
[----:B---3--:R3:W4:Y:S02]  /*83e0*/  SYNCS.PHASECHK.TRANS64.TRYWAIT P0, [R3+URZ+0x130], R0 ;  /* 0x00013000030075a7 */ /* 0x00872400080011ff */
[----:B----4-:R-:W-:Y:S05]  /*83f0*/  @!P0 NANOSLEEP.SYNCS 0x989680 ;  /* 0x009896800000895d */ /* 0x010fea0003900000 */
[----:B------:R-:W4:Y:S02]  /*8400*/  @!P0 SYNCS.PHASECHK.TRANS64 P0, [R3+URZ+0x130], R0 ;  /* 0x00013000030085a7 */ /* 0x000f2400080010ff */
[----:B----4-:R-:W-:Y:S05]  /*8410*/  @!P0 BRA `(.L_x_98) ;  /* 0xfffffffc00f08947 */ /* 0x010fea000383ffff */
[----:B------:R-:W-:Y:S05]  /*8420*/  BRA `(.L_x_173) ;  /* 0xffffffcc00fc7947 */ /* 0x000fea000383ffff */
.L_x_109:
[----:B-1----:R-:W-:Y:S04]  /*8430*/  MOV R0, UR44 ;  /* 0x0000002c00007c02 */ /* 0x002fe80008000f00 */
[----:B------:R1:W2:Y:S03]  /*8440*/  SYNCS.PHASECHK.TRANS64.TRYWAIT P1, [R0+URZ+0x110], R3 ;  /* 0x00011003000075a7 */ /* 0x0002a600080211ff */
[----:B--2---:R-:W-:Y:S05]  /*8450*/  @!P1 NANOSLEEP.SYNCS 0x989680 ;  /* 0x009896800000995d */ /* 0x004fea0003900000 */
[----:B------:R-:W2:Y:S02]  /*8460*/  @!P1 SYNCS.PHASECHK.TRANS64 P1, [R0+URZ+0x110], R3 ;  /* 0x00011003000095a7 */ /* 0x000ea400080210ff */
[----:B--2---:R-:W-:Y:S05]  /*8470*/  @!P1 BRA `(.L_x_109) ;  /* 0xfffffffc00ec9947 */ /* 0x004fea000383ffff */
[----:B------:R-:W-:Y:S05]  /*8480*/  BRA `(.L_x_108) ;  /* 0xffffffdc00547947 */ /* 0x000fea000383ffff */
.L_x_111:
[----:B------:R1:W1:Y:S02]  /*8490*/  SYNCS.PHASECHK.TRANS64.TRYWAIT P1, [R22+URZ+0x150], R4 ;  /* 0x00015004160075a7 */ /* 0x00026400080211ff */
[----:B-1----:R-:W-:Y:S05]  /*84a0*/  @!P1 NANOSLEEP.SYNCS 0x989680 ;  /* 0x009896800000995d */ /* 0x002fea0003900000 */
[----:B------:R-:W1:Y:S02]  /*84b0*/  @!P1 SYNCS.PHASECHK.TRANS64 P1, [R22+URZ+0x150], R4 ;  /* 0x00015004160095a7 */ /* 0x000e6400080210ff */
[----:B-1----:R-:W-:Y:S05]  /*84c0*/  @!P1 BRA `(.L_x_111) ;  /* 0xfffffffc00f09947 */ /* 0x002fea000383ffff */
[----:B------:R-:W-:Y:S05]  /*84d0*/  BRA `(.L_x_110) ;  /* 0xffffffdc00987947 */ /* 0x000fea000383ffff */
        .weak           $__internal_0_$__cuda_sm10x_tcgen05_guardrail_trap_col_being_dealloced_not_returned_by_alloc
        .type           $__internal_0_$__cuda_sm10x_tcgen05_guardrail_trap_col_being_dealloced_not_returned_by_alloc,@function
        .size           $__internal_0_$__cuda_sm10x_tcgen05_guardrail_trap_col_being_dealloced_not_returned_by_alloc,($__internal_1_$__cuda_sm10x_tcgen05_guardrail_trap_phase_invalid_during_alloc - $__internal_0_$__cuda_sm10x_tcgen05_guardrail_trap_col_being_dealloced_not_returned_by_alloc)
$__internal_0_$__cuda_sm10x_tcgen05_guardrail_trap_col_being_dealloced_not_returned_by_alloc:
[----:B------:R-:W-:Y:S05]  /*84e0*/  BPT.TRAP 0x1 ;  /* 0x000000040000795c */ /* 0x000fea0000300000 */
[----:B------:R-:W-:-:S04]  /*84f0*/  HFMA2 R3, -RZ, RZ, 0, 0 ;  /* 0x00000000ff037431 */ /* 0x000fc800000001ff */
[----:B------:R-:W-:Y:S05]  /*8500*/  RET.REL.NODEC R2 `(_ZN7cutlass13device_kernelINS_4gemm6kernel13GemmUniversalIN4cute5tupleIJiiiiEEENS1_10collective13CollectiveMmaINS1_35MainloopSm100TmaUmmaWarpSpecializedILi17ELi2ELi4ENS5_IJNS4_1CILi1EEENSA_ILi2EEESB_EEEEENS5_IJNSA_ILi128EEENSA_ILi64EEESG_EEENS_12float_e4m3_tENS5_IJlSB_lEEESI_SJ_NS4_8TiledMMAINS4_8MMA_AtomIJNS4_10MMA_TraitsINS4_19SM100_MMA_F8F6F4_SSEJSI_SI_fSF_SG_NS4_17integral_constantINS4_4UMMA5MajorELSQ_0EEESR_NSO_INSP_7ScaleInELSS_0EEEST_EEEEEENS4_6LayoutINS5_IJSB_SB_SB_EEENS5_IJNSA_ILi0EEESY_SY_EEEEENS5_IJNS4_10UnderscoreES11_S11_EEEEENS4_23SM90_TMA_LOAD_MULTICASTENS4_14ComposedLayoutINS4_7SwizzleILi2ELi4ELi3EEENS4_18smem_ptr_flag_bitsILi8EEENSW_INS5_IJNSA_ILi8EEESG_EEENS5_IJSG_SB_EEEEEEEvNS4_8identityENS4_13SM90_TMA_LOADES1E_vS1F_EENS_8epilogue10collective18CollectiveEpilogueINS1I_23Sm100TmaWarpSpecializedILi1ELi1ELi64ELb0ELb0EEEJSH_NS5_IJNSW_ISF_SB_EENSW_ISG_SB_EEEEESI_SJ_SI_SJ_NS1I_6fusion15FusionCallbacksIS1M_NS1Q_17LinearCombinationISI_fSI_fLNS_15FloatRoundStyleE2EEESH_S1P_JEEENS4_5SM1004TMEM4LOAD26SM100_TMEM_LOAD_32dp32b64xES1G_S1E_NS4_39AutoVectorizingCopyWithAssumedAlignmentILi128EEENS4_14SM90_TMA_STOREES1E_S21_S21_EEEvvEEEEvNT_6ParamsE) ;  /* 0xffffff7802bc7950 */ /* 0x000fea0003c3ffff */
        .weak           $__internal_1_$__cuda_sm10x_tcgen05_guardrail_trap_phase_invalid_during_alloc
        .type           $__internal_1_$__cuda_sm10x_tcgen05_guardrail_trap_phase_invalid_during_alloc,@function
        .size           $__internal_1_$__cuda_sm10x_tcgen05_guardrail_trap_phase_invalid_during_alloc,($__internal_2_$__cuda_sm10x_tcgen05_guardrail_trap_unallocated_columns_being_dealloced - $__internal_1_$__cuda_sm10x_tcgen05_guardrail_trap_phase_invalid_during_alloc)
$__internal_1_$__cuda_sm10x_tcgen05_guardrail_trap_phase_invalid_during_alloc:
[----:B------:R-:W-:Y:S05]  /*8510*/  BPT.TRAP 0x1 ;  /* 0x000000040000795c */ /* 0x000fea0000300000 */
[----:B------:R-:W-:-:S04]  /*8520*/  MOV R5, 0x0 ;  /* 0x0000000000057802 */ /* 0x000fc80000000f00 */
[----:B------:R-:W-:Y:S05]  /*8530*/  RET.REL.NODEC R4 `(_ZN7cutlass13device_kernelINS_4gemm6kernel13GemmUniversalIN4cute5tupleIJiiiiEEENS1_10collective13CollectiveMmaINS1_35MainloopSm100TmaUmmaWarpSpecializedILi17ELi2ELi4ENS5_IJNS4_1CILi1EEENSA_ILi2EEESB_EEEEENS5_IJNSA_ILi128EEENSA_ILi64EEESG_EEENS_12float_e4m3_tENS5_IJlSB_lEEESI_SJ_NS4_8TiledMMAINS4_8MMA_AtomIJNS4_10MMA_TraitsINS4_19SM100_MMA_F8F6F4_SSEJSI_SI_fSF_SG_NS4_17integral_constantINS4_4UMMA5MajorELSQ_0EEESR_NSO_INSP_7ScaleInELSS_0EEEST_EEEEEENS4_6LayoutINS5_IJSB_SB_SB_EEENS5_IJNSA_ILi0EEESY_SY_EEEEENS5_IJNS4_10UnderscoreES11_S11_EEEEENS4_23SM90_TMA_LOAD_MULTICASTENS4_14ComposedLayoutINS4_7SwizzleILi2ELi4ELi3EEENS4_18smem_ptr_flag_bitsILi8EEENSW_INS5_IJNSA_ILi8EEESG_EEENS5_IJSG_SB_EEEEEEEvNS4_8identityENS4_13SM90_TMA_LOADES1E_vS1F_EENS_8epilogue10collective18CollectiveEpilogueINS1I_23Sm100TmaWarpSpecializedILi1ELi1ELi64ELb0ELb0EEEJSH_NS5_IJNSW_ISF_SB_EENSW_ISG_SB_EEEEESI_SJ_SI_SJ_NS1I_6fusion15FusionCallbacksIS1M_NS1Q_17LinearCombinationISI_fSI_fLNS_15FloatRoundStyleE2EEESH_S1P_JEEENS4_5SM1004TMEM4LOAD26SM100_TMEM_LOAD_32dp32b64xES1G_S1E_NS4_39AutoVectorizingCopyWithAssumedAlignmentILi128EEENS4_14SM90_TMA_STOREES1E_S21_S21_EEEvvEEEEvNT_6ParamsE) ;  /* 0xffffff7804b07950 */ /* 0x000fea0003c3ffff */
        .weak           $__internal_2_$__cuda_sm10x_tcgen05_guardrail_trap_unallocated_columns_being_dealloced
        .type           $__internal_2_$__cuda_sm10x_tcgen05_guardrail_trap_unallocated_columns_being_dealloced,@function
        .size           $__internal_2_$__cuda_sm10x_tcgen05_guardrail_trap_unallocated_columns_being_dealloced,(.L_x_175 - $__internal_2_$__cuda_sm10x_tcgen05_guardrail_trap_unallocated_columns_being_dealloced)
$__internal_2_$__cuda_sm10x_tcgen05_guardrail_trap_unallocated_columns_being_dealloced:
[----:B------:R-:W-:Y:S05]  /*8540*/  BPT.TRAP 0x1 ;  /* 0x000000040000795c */ /* 0x000fea0000300000 */
[----:B------:R-:W-:-:S04]  /*8550*/  HFMA2 R3, -RZ, RZ, 0, 0 ;  /* 0x00000000ff037431 */ /* 0x000fc800000001ff */
[----:B------:R-:W-:Y:S05]  /*8560*/  RET.REL.NODEC R2 `(_ZN7cutlass13device_kernelINS_4gemm6kernel13GemmUniversalIN4cute5tupleIJiiiiEEENS1_10collective13CollectiveMmaINS1_35MainloopSm100TmaUmmaWarpSpecializedILi17ELi2ELi4ENS5_IJNS4_1CILi1EEENSA_ILi2EEESB_EEEEENS5_IJNSA_ILi128EEENSA_ILi64EEESG_EEENS_12float_e4m3_tENS5_IJlSB_lEEESI_SJ_NS4_8TiledMMAINS4_8MMA_AtomIJNS4_10MMA_TraitsINS4_19SM100_MMA_F8F6F4_SSEJSI_SI_fSF_SG_NS4_17integral_constantINS4_4UMMA5MajorELSQ_0EEESR_NSO_INSP_7ScaleInELSS_0EEEST_EEEEEENS4_6LayoutINS5_IJSB_SB_SB_EEENS5_IJNSA_ILi0EEESY_SY_EEEEENS5_IJNS4_10UnderscoreES11_S11_EEEEENS4_23SM90_TMA_LOAD_MULTICASTENS4_14ComposedLayoutINS4_7SwizzleILi2ELi4ELi3EEENS4_18smem_ptr_flag_bitsILi8EEENSW_INS5_IJNSA_ILi8EEESG_EEENS5_IJSG_SB_EEEEEEEvNS4_8identityENS4_13SM90_TMA_LOADES1E_vS1F_EENS_8epilogue10collective18CollectiveEpilogueINS1I_23Sm100TmaWarpSpecializedILi1ELi1ELi64ELb0ELb0EEEJSH_NS5_IJNSW_ISF_SB_EENSW_ISG_SB_EEEEESI_SJ_SI_SJ_NS1I_6fusion15FusionCallbacksIS1M_NS1Q_17LinearCombinationISI_fSI_fLNS_15FloatRoundStyleE2EEESH_S1P_JEEENS4_5SM1004TMEM4LOAD26SM100_TMEM_LOAD_32dp32b64xES1G_S1E_NS4_39AutoVectorizingCopyWithAssumedAlignmentILi128EEENS4_14SM90_TMA_STOREES1E_S21_S21_EEEvvEEEEvNT_6ParamsE) ;  /* 0xffffff7802a47950 */ /* 0x000fea0003c3ffff */
.L_x_174:
[----:B------:R-:W-:-:S00]  /*8570*/  BRA `(.L_x_174) ;  /* 0xfffffffc00fc7947 */ /* 0x000fc0000383ffff */
[----:B------:R-:W-:-:S00]  /*8580*/  NOP ;  /* 0x0000000000007918 */ /* 0x000fc00000000000 */
[----:B------:R-:W-:-:S00]  /*8590*/  NOP ;  /* 0x0000000000007918 */ /* 0x000fc00000000000 */
[----:B------:R-:W-:-:S00]  /*85a0*/  NOP ;  /* 0x0000000000007918 */ /* 0x000fc00000000000 */
[----:B------:R-:W-:-:S00]  /*85b0*/  NOP ;  /* 0x0000000000007918 */ /* 0x000fc00000000000 */
[----:B------:R-:W-:-:S00]  /*85c0*/  NOP ;  /* 0x0000000000007918 */ /* 0x000fc00000000000 */
[----:B------:R-:W-:-:S00]  /*85d0*/  NOP ;  /* 0x0000000000007918 */ /* 0x000fc00000000000 */
[----:B------:R-:W-:-:S00]  /*85e0*/  NOP ;  /* 0x0000000000007918 */ /* 0x000fc00000000000 */
[----:B------:R-:W-:-:S00]  /*85f0*/  NOP ;  /* 0x0000000000007918 */ /* 0x000fc00000000000 */
.L_x_175:


//--------------------- .nv.global.init           --------------------------
	.section	.nv.global.init,"aw",@progbits
.nv.global.init:
	.type		$str$27,@object
	.size		$str$27,($str$28 - $str$27)
$str$27:
        /*0000*/ 	.byte	0x28, 0x61, 0x64, 0x64, 0x72, 0x65, 0x73, 0x73, 0x20, 0x26, 0x20, 0x6d, 0x61, 0x73, 0x6b, 0x29
        /*0010*/ 	.byte	0x20, 0x3d, 0x3d, 0x20, 0x30, 0x00
	.type		$str$28,@object
	.size		$str$28,($str$26 - $str$28)
$str$28:
        /*0016*/ 	.byte	0x2f, 0x74, 0x6d, 0x70, 0x2f, 0x63, 0x75, 0x74, 0x6c, 0x61, 0x73, 0x73, 0x5f, 0x73, 0x77, 0x65
        /*0026*/ 	.byte	0x65, 0x70, 0x5f, 0x73, 0x72, 0x63, 0x2f, 0x69, 0x6e, 0x63, 0x6c, 0x75, 0x64, 0x65, 0x2f, 0x63
        /*0036*/ 	.byte	0x75, 0x74, 0x65, 0x2f, 0x70, 0x6f, 0x69, 0x6e, 0x74, 0x65, 0x72, 0x5f, 0x66, 0x6c, 0x61, 0x67
        /*0046*/ 	.byte	0x67, 0x65, 0x64, 0x2e, 0x68, 0x70, 0x70, 0x00
	.type		$str$26,@object
	.size		$str$26,($str$25 - $str$26)
$str$26:
        /*004e*/ 	.byte	0x2f, 0x74, 0x6d, 0x70, 0x2f, 0x63, 0x75, 0x74, 0x6c, 0x61, 0x73, 0x73, 0x5f, 0x73, 0x77, 0x65
        /*005e*/ 	.byte	0x65, 0x70, 0x5f, 0x73, 0x72, 0x63, 0x2f, 0x69, 0x6e, 0x63, 0x6c, 0x75, 0x64, 0x65, 0x2f, 0x63
        /*006e*/ 	.byte	0x75, 0x74, 0x65, 0x2f, 0x61, 0x74, 0x6f, 0x6d, 0x2f, 0x63, 0x6f, 0x70, 0x79, 0x5f, 0x74, 0x72
        /*007e*/ 	.byte	0x61, 0x69, 0x74, 0x73, 0x5f, 0x73, 0x6d, 0x31, 0x30, 0x30, 0x2e, 0x68, 0x70, 0x70, 0x00
	.type		$str$25,@object
	.size		$str$25,(__unnamed_1 - $str$25)
$str$25:
        /*008d*/ 	.byte	0x28, 0x28, 0x75, 0x69, 0x6e, 0x74, 0x33, 0x32, 0x5f, 0x74, 0x28, 0x74, 0x68, 0x72, 0x65, 0x61
        /*009d*/ 	.byte	0x64, 0x49, 0x64, 0x78, 0x2e, 0x78, 0x29, 0x20, 0x2f, 0x20, 0x33, 0x32, 0x29, 0x20, 0x25, 0x20
        /*00ad*/ 	.byte	0x34, 0x29, 0x20, 0x3d, 0x3d, 0x20, 0x28, 0x28, 0x28, 0x74, 0x6d, 0x65, 0x6d, 0x5f, 0x61, 0x64
        /*00bd*/ 	.byte	0x64, 0x72, 0x20, 0x3e, 0x3e, 0x20, 0x31, 0x36, 0x29, 0x20, 0x2f, 0x20, 0x33, 0x32, 0x29, 0x20
        /*00cd*/ 	.byte	0x25, 0x20, 0x34, 0x29, 0x00
	.type		__unnamed_1,@object
	.size		__unnamed_1,(__unnamed_2 - __unnamed_1)
__unnamed_1:
        /*00d2*/ 	.byte	0x61, 0x75, 0x74, 0x6f, 0x20, 0x63, 0x75, 0x74, 0x65, 0x3a, 0x3a, 0x61, 0x73, 0x5f, 0x70, 0x6f
        /* <DEDUP_REMOVED lines=24> */
        /*0262*/ 	.byte	0x43, 0x3c, 0x38, 0x31, 0x39, 0x32, 0x3e, 0x3e, 0x3e, 0x3e, 0x5d, 0x00
	.type		__unnamed_2,@object
	.size		__unnamed_2,(.L_2 - __unnamed_2)
__unnamed_2:
        /* <DEDUP_REMOVED lines=42> */
        /*050e*/ 	.byte	0x3e, 0x3e, 0x3e, 0x3e, 0x5d, 0x00
.L_2:


//--------------------- .nv.shared._ZN7cutlass13device_kernelINS_4gemm6kernel13GemmUniversalIN4cute5tupleIJiiiiEEENS1_10collective13CollectiveMmaINS1_35MainloopSm100TmaUmmaWarpSpecializedILi17ELi2ELi4ENS5_IJNS4_1CILi1EEENSA_ILi2EEESB_EEEEENS5_IJNSA_ILi128EEENSA_ILi64EEESG_EEENS_12float_e4m3_tENS5_IJlSB_lEEESI_SJ_NS4_8TiledMMAINS4_8MMA_AtomIJNS4_10MMA_TraitsINS4_19SM100_MMA_F8F6F4_SSEJSI_SI_fSF_SG_NS4_17integral_constantINS4_4UMMA5MajorELSQ_0EEESR_NSO_INSP_7ScaleInELSS_0EEEST_EEEEEENS4_6LayoutINS5_IJSB_SB_SB_EEENS5_IJNSA_ILi0EEESY_SY_EEEEENS5_IJNS4_10UnderscoreES11_S11_EEEEENS4_23SM90_TMA_LOAD_MULTICASTENS4_14ComposedLayoutINS4_7SwizzleILi2ELi4ELi3EEENS4_18smem_ptr_flag_bitsILi8EEENSW_INS5_IJNSA_ILi8EEESG_EEENS5_IJSG_SB_EEEEEEEvNS4_8identityENS4_13SM90_TMA_LOADES1E_vS1F_EENS_8epilogue10collective18CollectiveEpilogueINS1I_23Sm100TmaWarpSpecializedILi1ELi1ELi64ELb0ELb0EEEJSH_NS5_IJNSW_ISF_SB_EENSW_ISG_SB_EEEEESI_SJ_SI_SJ_NS1I_6fusion15FusionCallbacksIS1M_NS1Q_17LinearCombinationISI_fSI_fLNS_15FloatRoundStyleE2EEESH_S1P_JEEENS4_5SM1004TMEM4LOAD26SM100_TMEM_LOAD_32dp32b64xES1G_S1E_NS4_39AutoVectorizingCopyWithAssumedAlignmentILi128EEENS4_14SM90_TMA_STOREES1E_S21_S21_EEEvvEEEEvNT_6ParamsE --------------------------
	.section	.nv.shared._ZN7cutlass13device_kernelINS_4gemm6kernel13GemmUniversalIN4cute5tupleIJiiiiEEENS1_10collective13CollectiveMmaINS1_35MainloopSm100TmaUmmaWarpSpecializedILi17ELi2ELi4ENS5_IJNS4_1CILi1EEENSA_ILi2EEESB_EEEEENS5_IJNSA_ILi128EEENSA_ILi64EEESG_EEENS_12float_e4m3_tENS5_IJlSB_lEEESI_SJ_NS4_8TiledMMAINS4_8MMA_AtomIJNS4_10MMA_TraitsINS4_19SM100_MMA_F8F6F4_SSEJSI_SI_fSF_SG_NS4_17integral_constantINS4_4UMMA5MajorELSQ_0EEESR_NSO_INSP_7ScaleInELSS_0EEEST_EEEEEENS4_6LayoutINS5_IJSB_SB_SB_EEENS5_IJNSA_ILi0EEESY_SY_EEEEENS5_IJNS4_10UnderscoreES11_S11_EEEEENS4_23SM90_TMA_LOAD_MULTICASTENS4_14ComposedLayoutINS4_7SwizzleILi2ELi4ELi3EEENS4_18smem_ptr_flag_bitsILi8EEENSW_INS5_IJNSA_ILi8EEESG_EEENS5_IJSG_SB_EEEEEEEvNS4_8identityENS4_13SM90_TMA_LOADES1E_vS1F_EENS_8epilogue10collective18CollectiveEpilogueINS1I_23Sm100TmaWarpSpecializedILi1ELi1ELi64ELb0ELb0EEEJSH_NS5_IJNSW_ISF_SB_EENSW_ISG_SB_EEEEESI_SJ_SI_SJ_NS1I_6fusion15FusionCallbacksIS1M_NS1Q_17LinearCombinationISI_fSI_fLNS_15FloatRoundStyleE2EEESH_S1P_JEEENS4_5SM1004TMEM4LOAD26SM100_TMEM_LOAD_32dp32b64xES1G_S1E_NS4_39AutoVectorizingCopyWithAssumedAlignmentILi128EEENS4_14SM90_TMA_STOREES1E_S21_S21_EEEvvEEEEvNT_6ParamsE,"aw",@nobits
	.sectionflags	@""
	.align	16
	.zero		1024


//--------------------- .nv.shared.reserved.0     --------------------------
	.section	.nv.shared.reserved.0,"aw",@nobits
	.weak		__nv_reservedSMEM_offset_0_alias
	.size		__nv_reservedSMEM_offset_0_alias, 0, 64
	.other		__nv_reservedSMEM_offset_0_alias,@"STO_CUDA_RESERVED_SHARED STV_DEFAULT"
__nv_reservedSMEM_offset_0_alias:
	.zero		0
.nv.shared.reserved.0:
	.zero		64
	.weak		__nv_reservedSMEM_tcgen05_partition
	.type		__nv_reservedSMEM_tcgen05_partition,@object
	.size		__nv_reservedSMEM_tcgen05_partition,(.L_0 - __nv_reservedSMEM_tcgen05_partition)
__nv_reservedSMEM_tcgen05_partition:
	.zero		32
.L_0:


//--------------------- .nv.global                --------------------------
	.section	.nv.global,"aw",@nobits
.nv.global:
	.type		_ZN40_INTERNAL_d9800779_4_k_cu_6d779140_330964cute1_E,@object
	.size		_ZN40_INTERNAL_d9800779_4_k_cu_6d779140_330964cute1_E,(_ZN40_INTERNAL_d9800779_4_k_cu_6d779140_330964cuda3std3__45__cpo6cbeginE - _ZN40_INTERNAL_d9800779_4_k_cu_6d779140_330964cute1_E)
_ZN40_INTERNAL_d9800779_4_k_cu_6d779140_330964cute1_E:
	.zero		1
	.type		_ZN40_INTERNAL_d9800779_4_k_cu_6d779140_330964cuda3std3__45__cpo6cbeginE,@object
	.size		_ZN40_INTERNAL_d9800779_4_k_cu_6d779140_330964cuda3std3__45__cpo6cbeginE,(_ZN40_INTERNAL_d9800779_4_k_cu_6d779140_330964cuda3std3__48in_placeE - _ZN40_INTERNAL_d9800779_4_k_cu_6d779140_330964cuda3std3__45__cpo6cbeginE)
_ZN40_INTERNAL_d9800779_4_k_cu_6d779140_330964cuda3std3__45__cpo6cbeginE:
	.zero		1
	.type		_ZN40_INTERNAL_d9800779_4_k_cu_6d779140_330964cuda3std3__48in_placeE,@object
	.size		_ZN40_INTERNAL_d9800779_4_k_cu_6d779140_330964cuda3std3__48in_placeE,(_ZN40_INTERNAL_d9800779_4_k_cu_6d779140_330964cuda3std6ranges3__45__cpo9iter_moveE - _ZN40_INTERNAL_d9800779_4_k_cu_6d779140_330964cuda3std3__48in_placeE)
_ZN40_INTERNAL_d9800779_4_k_cu_6d779140_330964cuda3std3__48in_placeE:
	.zero		1
	.type		_ZN40_INTERNAL_d9800779_4_k_cu_6d779140_330964cuda3std6ranges3__45__cpo9iter_moveE,@object
	.size		_ZN40_INTERNAL_d9800779_4_k_cu_6d779140_330964cuda3std6ranges3__45__cpo9iter_moveE,(_ZN40_INTERNAL_d9800779_4_k_cu_6d779140_330964cuda3std3__45__cpo5beginE - _ZN40_INTERNAL_d9800779_4_k_cu_6d779140_330964cuda3std6ranges3__45__cpo9iter_moveE)
_ZN40_INTERNAL_d9800779_4_k_cu_6d779140_330964cuda3std6ranges3__45__cpo9iter_moveE:
	.zero		1
	.type		_ZN40_INTERNAL_d9800779_4_k_cu_6d779140_330964cuda3std3__45__cpo5beginE,@object
	.size		_ZN40_INTERNAL_d9800779_4_k_cu_6d779140_330964cuda3std3__45__cpo5beginE,(_ZN40_INTERNAL_d9800779_4_k_cu_6d779140_330964cuda3std3__442_GLOBAL__N__d9800779_4_k_cu_6d779140_330966ignoreE - _ZN40_INTERNAL_d9800779_4_k_cu_6d779140_330964cuda3std3__45__cpo5beginE)
_ZN40_INTERNAL_d9800779_4_k_cu_6d779140_330964cuda3std3__45__cpo5beginE:
	.zero		1
	.type		_ZN40_INTERNAL_d9800779_4_k_cu_6d779140_330964cuda3std3__442_GLOBAL__N__d9800779_4_k_cu_6d779140_330966ignoreE,@object
	.size		_ZN40_INTERNAL_d9800779_4_k_cu_6d779140_330964cuda3std3__442_GLOBAL__N__d9800779_4_k_cu_6d779140_330966ignoreE,(_ZN40_INTERNAL_d9800779_4_k_cu_6d779140_330964cute7productE - _ZN40_INTERNAL_d9800779_4_k_cu_6d779140_330964cuda3std3__442_GLOBAL__N__d9800779_4_k_cu_6d779140_330966ignoreE)
_ZN40_INTERNAL_d9800779_4_k_cu_6d779140_330964cuda3std3__442_GLOBAL__N__d9800779_4_k_cu_6d779140_330966ignoreE:
	.zero		1
	.type		_ZN40_INTERNAL_d9800779_4_k_cu_6d779140_330964cute7productE,@object
	.size		_ZN40_INTERNAL_d9800779_4_k_cu_6d779140_330964cute7productE,(_ZN40_INTERNAL_d9800779_4_k_cu_6d779140_330964cuda3std3__45__cpo3endE - _ZN40_INTERNAL_d9800779_4_k_cu_6d779140_330964cute7productE)
_ZN40_INTERNAL_d9800779_4_k_cu_6d779140_330964cute7productE:
	.zero		1
	.type		_ZN40_INTERNAL_d9800779_4_k_cu_6d779140_330964cuda3std3__45__cpo3endE,@object
	.size		_ZN40_INTERNAL_d9800779_4_k_cu_6d779140_330964cuda3std3__45__cpo3endE,(_ZN40_INTERNAL_d9800779_4_k_cu_6d779140_330964cuda3std3__419piecewise_constructE - _ZN40_INTERNAL_d9800779_4_k_cu_6d779140_330964cuda3std3__45__cpo3endE)
_ZN40_INTERNAL_d9800779_4_k_cu_6d779140_330964cuda3std3__45__cpo3endE:
	.zero		1
	.type		_ZN40_INTERNAL_d9800779_4_k_cu_6d779140_330964cuda3std3__419piecewise_constructE,@object
	.size		_ZN40_INTERNAL_d9800779_4_k_cu_6d779140_330964cuda3std3__419piecewise_constructE,(_ZN40_INTERNAL_d9800779_4_k_cu_6d779140_330964cuda3std3__45__cpo4cendE - _ZN40_INTERNAL_d9800779_4_k_cu_6d779140_330964cuda3std3__419piecewise_constructE)
_ZN40_INTERNAL_d9800779_4_k_cu_6d779140_330964cuda3std3__419piecewise_constructE:
	.zero		1
	.type		_ZN40_INTERNAL_d9800779_4_k_cu_6d779140_330964cuda3std3__45__cpo4cendE,@object
	.size		_ZN40_INTERNAL_d9800779_4_k_cu_6d779140_330964cuda3std3__45__cpo4cendE,(_ZN40_INTERNAL_d9800779_4_k_cu_6d779140_330964cuda3std6ranges3__45__cpo4swapE - _ZN40_INTERNAL_d9800779_4_k_cu_6d779140_330964cuda3std3__45__cpo4cendE)
_ZN40_INTERNAL_d9800779_4_k_cu_6d779140_330964cuda3std3__45__cpo4cendE:
	.zero		1
	.type		_ZN40_INTERNAL_d9800779_4_k_cu_6d779140_330964cuda3std6ranges3__45__cpo4swapE,@object
	.size		_ZN40_INTERNAL_d9800779_4_k_cu_6d779140_330964cuda3std6ranges3__45__cpo4swapE,(.L_10 - _ZN40_INTERNAL_d9800779_4_k_cu_6d779140_330964cuda3std6ranges3__45__cpo4swapE)
_ZN40_INTERNAL_d9800779_4_k_cu_6d779140_330964cuda3std6ranges3__45__cpo4swapE:
	.zero		1
.L_10:


//--------------------- .nv.constant0._ZN7cutlass13device_kernelINS_4gemm6kernel13GemmUniversalIN4cute5tupleIJiiiiEEENS1_10collective13CollectiveMmaINS1_35MainloopSm100TmaUmmaWarpSpecializedILi17ELi2ELi4ENS5_IJNS4_1CILi1EEENSA_ILi2EEESB_EEEEENS5_IJNSA_ILi128EEENSA_ILi64EEESG_EEENS_12float_e4m3_tENS5_IJlSB_lEEESI_SJ_NS4_8TiledMMAINS4_8MMA_AtomIJNS4_10MMA_TraitsINS4_19SM100_MMA_F8F6F4_SSEJSI_SI_fSF_SG_NS4_17integral_constantINS4_4UMMA5MajorELSQ_0EEESR_NSO_INSP_7ScaleInELSS_0EEEST_EEEEEENS4_6LayoutINS5_IJSB_SB_SB_EEENS5_IJNSA_ILi0EEESY_SY_EEEEENS5_IJNS4_10UnderscoreES11_S11_EEEEENS4_23SM90_TMA_LOAD_MULTICASTENS4_14ComposedLayoutINS4_7SwizzleILi2ELi4ELi3EEENS4_18smem_ptr_flag_bitsILi8EEENSW_INS5_IJNSA_ILi8EEESG_EEENS5_IJSG_SB_EEEEEEEvNS4_8identityENS4_13SM90_TMA_LOADES1E_vS1F_EENS_8epilogue10collective18CollectiveEpilogueINS1I_23Sm100TmaWarpSpecializedILi1ELi1ELi64ELb0ELb0EEEJSH_NS5_IJNSW_ISF_SB_EENSW_ISG_SB_EEEEESI_SJ_SI_SJ_NS1I_6fusion15FusionCallbacksIS1M_NS1Q_17LinearCombinationISI_fSI_fLNS_15FloatRoundStyleE2EEESH_S1P_JEEENS4_5SM1004TMEM4LOAD26SM100_TMEM_LOAD_32dp32b64xES1G_S1E_NS4_39AutoVectorizingCopyWithAssumedAlignmentILi128EEENS4_14SM90_TMA_STOREES1E_S21_S21_EEEvvEEEEvNT_6ParamsE --------------------------
	.section	.nv.constant0._ZN7cutlass13device_kernelINS_4gemm6kernel13GemmUniversalIN4cute5tupleIJiiiiEEENS1_10collective13CollectiveMmaINS1_35MainloopSm100TmaUmmaWarpSpecializedILi17ELi2ELi4ENS5_IJNS4_1CILi1EEENSA_ILi2EEESB_EEEEENS5_IJNSA_ILi128EEENSA_ILi64EEESG_EEENS_12float_e4m3_tENS5_IJlSB_lEEESI_SJ_NS4_8TiledMMAINS4_8MMA_AtomIJNS4_10MMA_TraitsINS4_19SM100_MMA_F8F6F4_SSEJSI_SI_fSF_SG_NS4_17integral_constantINS4_4UMMA5MajorELSQ_0EEESR_NSO_INSP_7ScaleInELSS_0EEEST_EEEEEENS4_6LayoutINS5_IJSB_SB_SB_EEENS5_IJNSA_ILi0EEESY_SY_EEEEENS5_IJNS4_10UnderscoreES11_S11_EEEEENS4_23SM90_TMA_LOAD_MULTICASTENS4_14ComposedLayoutINS4_7SwizzleILi2ELi4ELi3EEENS4_18smem_ptr_flag_bitsILi8EEENSW_INS5_IJNSA_ILi8EEESG_EEENS5_IJSG_SB_EEEEEEEvNS4_8identityENS4_13SM90_TMA_LOADES1E_vS1F_EENS_8epilogue10collective18CollectiveEpilogueINS1I_23Sm100TmaWarpSpecializedILi1ELi1ELi64ELb0ELb0EEEJSH_NS5_IJNSW_ISF_SB_EENSW_ISG_SB_EEEEESI_SJ_SI_SJ_NS1I_6fusion15FusionCallbacksIS1M_NS1Q_17LinearCombinationISI_fSI_fLNS_15FloatRoundStyleE2EEESH_S1P_JEEENS4_5SM1004TMEM4LOAD26SM100_TMEM_LOAD_32dp32b64xES1G_S1E_NS4_39AutoVectorizingCopyWithAssumedAlignmentILi128EEENS4_14SM90_TMA_STOREES1E_S21_S21_EEEvvEEEEvNT_6ParamsE,"a",@progbits
	.sectionflags	@""
	.align	4
.nv.constant0._ZN7cutlass13device_kernelINS_4gemm6kernel13GemmUniversalIN4cute5tupleIJiiiiEEENS1_10collective13CollectiveMmaINS1_35MainloopSm100TmaUmmaWarpSpecializedILi17ELi2ELi4ENS5_IJNS4_1CILi1EEENSA_ILi2EEESB_EEEEENS5_IJNSA_ILi128EEENSA_ILi64EEESG_EEENS_12float_e4m3_tENS5_IJlSB_lEEESI_SJ_NS4_8TiledMMAINS4_8MMA_AtomIJNS4_10MMA_TraitsINS4_19SM100_MMA_F8F6F4_SSEJSI_SI_fSF_SG_NS4_17integral_constantINS4_4UMMA5MajorELSQ_0EEESR_NSO_INSP_7ScaleInELSS_0EEEST_EEEEEENS4_6LayoutINS5_IJSB_SB_SB_EEENS5_IJNSA_ILi0EEESY_SY_EEEEENS5_IJNS4_10UnderscoreES11_S11_EEEEENS4_23SM90_TMA_LOAD_MULTICASTENS4_14ComposedLayoutINS4_7SwizzleILi2ELi4ELi3EEENS4_18smem_ptr_flag_bitsILi8EEENSW_INS5_IJNSA_ILi8EEESG_EEENS5_IJSG_SB_EEEEEEEvNS4_8identityENS4_13SM90_TMA_LOADES1E_vS1F_EENS_8epilogue10collective18CollectiveEpilogueINS1I_23Sm100TmaWarpSpecializedILi1ELi1ELi64ELb0ELb0EEEJSH_NS5_IJNSW_ISF_SB_EENSW_ISG_SB_EEEEESI_SJ_SI_SJ_NS1I_6fusion15FusionCallbacksIS1M_NS1Q_17LinearCombinationISI_fSI_fLNS_15FloatRoundStyleE2EEESH_S1P_JEEENS4_5SM1004TMEM4LOAD26SM100_TMEM_LOAD_32dp32b64xES1G_S1E_NS4_39AutoVectorizingCopyWithAssumedAlignmentILi128EEENS4_14SM90_TMA_STOREES1E_S21_S21_EEEvvEEEEvNT_6ParamsE:
	.zero		2944


//--------------------- SYMBOLS --------------------------

	.type		.nv.reservedSmem.offset0,@object
	.size		.nv.reservedSmem.offset0,0x4
	.type		.nv.reservedSmem.cap,@object
	.size		.nv.reservedSmem.cap,0x4
	.type		__assertfail,@function
